	.target	sm_90a

	.elftype	@"ET_EXEC"


//--------------------- .note.nv.tkinfo           --------------------------
	.section	.note.nv.tkinfo,"",@"SHT_NOTE"
	.sectionflags	@"SHF_NOTE_NV_TKINFO"
	.tkinfo
        /*0018*/ 	.word	0x00000002
        /*0030*/ 	.string	""
        /*0030*/ 	.string	"ptxas"
        /*0030*/ 	.string	"Cuda compilation tools, release 13.0, V13.0.88"
        /*0030*/ 	.string	"Build cuda_13.0.r13.0/compiler.36424714_0"
        /*0030*/ 	.string	"-arch sm_90a -m 64 "



//--------------------- .note.nv.cuinfo           --------------------------
	.section	.note.nv.cuinfo,"",@"SHT_NOTE"
	.sectionflags	@"SHF_NOTE_NV_CUINFO"
        /*0018*/ 	.short	0x0002
        /*001a*/ 	.short	0x005a
        /*001c*/ 	.short	0x0082
	.zero		2


//--------------------- .nv.info                  --------------------------
	.section	.nv.info,"",@"SHT_CUDA_INFO"
	.align	4


	//----- nvinfo : EIATTR_REGCOUNT
	.align		4
        /*0000*/ 	.byte	0x04, 0x2f
        /*0002*/ 	.short	(.L_15 - .L_14)
	.align		4
.L_14:
        /*0004*/ 	.word	index@(_ZN7cutlass13device_kernelINS_4gemm6kernel13GemmUniversalIN4cute5tupleIJiiiiEEENS1_10collective13CollectiveMmaINS1_34MainloopSm90TmaGmmaWarpSpecializedILi50ENS5_IJNS4_1CILi2EEENSA_ILi1EEESC_EEENS1_32KernelTmaWarpSpecializedPingpongEEENS5_IJNSA_ILi64EEENSA_ILi80EEENSA_ILi32EEEEEEaNS5_IJlSC_lEEEaSK_NS4_8TiledMMAINS4_8MMA_AtomIJNS4_4SM904GMMA26MMA_64x16x32_S32S8S8_SS_TNEEEENS4_6LayoutINS5_IJSC_SC_SC_EEENS5_IJNSA_ILi0EEEST_ST_EEEEENS5_IJNS4_10UnderscoreESW_SW_EEEEENS4_13SM90_TMA_LOADENS4_14ComposedLayoutINS4_7SwizzleILi1ELi4ELi3EEENS4_18smem_ptr_flag_bitsILi8EEENSR_INS5_IJNSA_ILi8EEESI_EEENS5_IJSI_SC_EEEEEEEvNS4_8identityENS4_23SM90_TMA_LOAD_MULTICASTES19_vS1A_EENS_8epilogue10collective6detail29Sm90TmaWarpSpecializedAdapterINS1E_15DefaultEpilogueIaSK_SK_NS1D_6thread17LinearCombinationIaLi1EiiLNS1I_9ScaleType4KindE0ELNS_15FloatRoundStyleE2EaEENS1_15EpilogueDefaultEEEEEvvEEEEvNT_6ParamsE)
        /*0008*/ 	.word	0x000000a8


	//----- nvinfo : EIATTR_FRAME_SIZE
	.align		4
.L_15:
        /*000c*/ 	.byte	0x04, 0x11
        /*000e*/ 	.short	(.L_17 - .L_16)
	.align		4
.L_16:
        /*0010*/ 	.word	index@(_ZN7cutlass13device_kernelINS_4gemm6kernel13GemmUniversalIN4cute5tupleIJiiiiEEENS1_10collective13CollectiveMmaINS1_34MainloopSm90TmaGmmaWarpSpecializedILi50ENS5_IJNS4_1CILi2EEENSA_ILi1EEESC_EEENS1_32KernelTmaWarpSpecializedPingpongEEENS5_IJNSA_ILi64EEENSA_ILi80EEENSA_ILi32EEEEEEaNS5_IJlSC_lEEEaSK_NS4_8TiledMMAINS4_8MMA_AtomIJNS4_4SM904GMMA26MMA_64x16x32_S32S8S8_SS_TNEEEENS4_6LayoutINS5_IJSC_SC_SC_EEENS5_IJNSA_ILi0EEEST_ST_EEEEENS5_IJNS4_10UnderscoreESW_SW_EEEEENS4_13SM90_TMA_LOADENS4_14ComposedLayoutINS4_7SwizzleILi1ELi4ELi3EEENS4_18smem_ptr_flag_bitsILi8EEENSR_INS5_IJNSA_ILi8EEESI_EEENS5_IJSI_SC_EEEEEEEvNS4_8identityENS4_23SM90_TMA_LOAD_MULTICASTES19_vS1A_EENS_8epilogue10collective6detail29Sm90TmaWarpSpecializedAdapterINS1E_15DefaultEpilogueIaSK_SK_NS1D_6thread17LinearCombinationIaLi1EiiLNS1I_9ScaleType4KindE0ELNS_15FloatRoundStyleE2EaEENS1_15EpilogueDefaultEEEEEvvEEEEvNT_6ParamsE)
        /*0014*/ 	.word	0x00000008


	//----- nvinfo : EIATTR_MIN_STACK_SIZE
	.align		4
.L_17:
        /*0018*/ 	.byte	0x04, 0x12
        /*001a*/ 	.short	(.L_19 - .L_18)
	.align		4
.L_18:
        /*001c*/ 	.word	index@(_ZN7cutlass13device_kernelINS_4gemm6kernel13GemmUniversalIN4cute5tupleIJiiiiEEENS1_10collective13CollectiveMmaINS1_34MainloopSm90TmaGmmaWarpSpecializedILi50ENS5_IJNS4_1CILi2EEENSA_ILi1EEESC_EEENS1_32KernelTmaWarpSpecializedPingpongEEENS5_IJNSA_ILi64EEENSA_ILi80EEENSA_ILi32EEEEEEaNS5_IJlSC_lEEEaSK_NS4_8TiledMMAINS4_8MMA_AtomIJNS4_4SM904GMMA26MMA_64x16x32_S32S8S8_SS_TNEEEENS4_6LayoutINS5_IJSC_SC_SC_EEENS5_IJNSA_ILi0EEEST_ST_EEEEENS5_IJNS4_10UnderscoreESW_SW_EEEEENS4_13SM90_TMA_LOADENS4_14ComposedLayoutINS4_7SwizzleILi1ELi4ELi3EEENS4_18smem_ptr_flag_bitsILi8EEENSR_INS5_IJNSA_ILi8EEESI_EEENS5_IJSI_SC_EEEEEEEvNS4_8identityENS4_23SM90_TMA_LOAD_MULTICASTES19_vS1A_EENS_8epilogue10collective6detail29Sm90TmaWarpSpecializedAdapterINS1E_15DefaultEpilogueIaSK_SK_NS1D_6thread17LinearCombinationIaLi1EiiLNS1I_9ScaleType4KindE0ELNS_15FloatRoundStyleE2EaEENS1_15EpilogueDefaultEEEEEvvEEEEvNT_6ParamsE)
        /*0020*/ 	.word	0x00000008
.L_19:


//--------------------- .nv.compat                --------------------------
	.section	.nv.compat,"",@"SHT_CUDA_COMPAT_INFO"
	.align	4
        /*0000*/ 	.byte	0x02, 0x09, 0x01, 0x00, 0x02, 0x02, 0x04, 0x00, 0x02, 0x05, 0x05, 0x00, 0x03, 0x07, 0x01, 0x01
        /*0010*/ 	.byte	0x02, 0x03, 0x01, 0x00, 0x02, 0x06, 0x01, 0x00, 0x04, 0x0b, 0x08, 0x00, 0x00, 0x00, 0x00, 0x00
        /*0020*/ 	.byte	0x00, 0x00, 0x00, 0x00


//--------------------- .nv.info._ZN7cutlass13device_kernelINS_4gemm6kernel13GemmUniversalIN4cute5tupleIJiiiiEEENS1_10collective13CollectiveMmaINS1_34MainloopSm90TmaGmmaWarpSpecializedILi50ENS5_IJNS4_1CILi2EEENSA_ILi1EEESC_EEENS1_32KernelTmaWarpSpecializedPingpongEEENS5_IJNSA_ILi64EEENSA_ILi80EEENSA_ILi32EEEEEEaNS5_IJlSC_lEEEaSK_NS4_8TiledMMAINS4_8MMA_AtomIJNS4_4SM904GMMA26MMA_64x16x32_S32S8S8_SS_TNEEEENS4_6LayoutINS5_IJSC_SC_SC_EEENS5_IJNSA_ILi0EEEST_ST_EEEEENS5_IJNS4_10UnderscoreESW_SW_EEEEENS4_13SM90_TMA_LOADENS4_14ComposedLayoutINS4_7SwizzleILi1ELi4ELi3EEENS4_18smem_ptr_flag_bitsILi8EEENSR_INS5_IJNSA_ILi8EEESI_EEENS5_IJSI_SC_EEEEEEEvNS4_8identityENS4_23SM90_TMA_LOAD_MULTICASTES19_vS1A_EENS_8epilogue10collective6detail29Sm90TmaWarpSpecializedAdapterINS1E_15DefaultEpilogueIaSK_SK_NS1D_6thread17LinearCombinationIaLi1EiiLNS1I_9ScaleType4KindE0ELNS_15FloatRoundStyleE2EaEENS1_15EpilogueDefaultEEEEEvvEEEEvNT_6ParamsE --------------------------
	.section	.nv.info._ZN7cutlass13device_kernelINS_4gemm6kernel13GemmUniversalIN4cute5tupleIJiiiiEEENS1_10collective13CollectiveMmaINS1_34MainloopSm90TmaGmmaWarpSpecializedILi50ENS5_IJNS4_1CILi2EEENSA_ILi1EEESC_EEENS1_32KernelTmaWarpSpecializedPingpongEEENS5_IJNSA_ILi64EEENSA_ILi80EEENSA_ILi32EEEEEEaNS5_IJlSC_lEEEaSK_NS4_8TiledMMAINS4_8MMA_AtomIJNS4_4SM904GMMA26MMA_64x16x32_S32S8S8_SS_TNEEEENS4_6LayoutINS5_IJSC_SC_SC_EEENS5_IJNSA_ILi0EEEST_ST_EEEEENS5_IJNS4_10UnderscoreESW_SW_EEEEENS4_13SM90_TMA_LOADENS4_14ComposedLayoutINS4_7SwizzleILi1ELi4ELi3EEENS4_18smem_ptr_flag_bitsILi8EEENSR_INS5_IJNSA_ILi8EEESI_EEENS5_IJSI_SC_EEEEEEEvNS4_8identityENS4_23SM90_TMA_LOAD_MULTICASTES19_vS1A_EENS_8epilogue10collective6detail29Sm90TmaWarpSpecializedAdapterINS1E_15DefaultEpilogueIaSK_SK_NS1D_6thread17LinearCombinationIaLi1EiiLNS1I_9ScaleType4KindE0ELNS_15FloatRoundStyleE2EaEENS1_15EpilogueDefaultEEEEEvvEEEEvNT_6ParamsE,"",@"SHT_CUDA_INFO"
	.sectionflags	@""
	.align	4


	//----- nvinfo : EIATTR_CUDA_API_VERSION
	.align		4
        /*0000*/ 	.byte	0x04, 0x37
        /*0002*/ 	.short	(.L_21 - .L_20)
.L_20:
        /*0004*/ 	.word	0x00000082


	//----- nvinfo : EIATTR_KPARAM_INFO
	.align		4
.L_21:
        /*0008*/ 	.byte	0x04, 0x17
        /*000a*/ 	.short	(.L_23 - .L_22)
.L_22:
        /*000c*/ 	.word	0x00000000
        /*0010*/ 	.short	0x0000
        /*0012*/ 	.short	0x0070
        /*0014*/ 	.byte	0x00, 0xf0, 0x01, 0x10


	//----- nvinfo : EIATTR_SPARSE_MMA_MASK
	.align		4
.L_23:
        /*0018*/ 	.byte	0x03, 0x50
        /*001a*/ 	.short	0x0000


	//----- nvinfo : EIATTR_MAXREG_COUNT
	.align		4
        /*001c*/ 	.byte	0x03, 0x1b
        /*001e*/ 	.short	0x00a8


	//----- nvinfo : EIATTR_NUM_BARRIERS
	.align		4
        /*0020*/ 	.byte	0x02, 0x4c
        /*0022*/ 	.byte	0x01
	.zero		1


	//----- nvinfo : EIATTR_EXTERNS
	.align		4
        /*0024*/ 	.byte	0x04, 0x0f
        /*0026*/ 	.short	(.L_25 - .L_24)


	//   ....[0]....
	.align		4
.L_24:
        /*0028*/ 	.word	index@(__assertfail)


	//----- nvinfo : EIATTR_ANNOTATIONS
	.align		4
.L_25:
        /*002c*/ 	.byte	0x04, 0x55
        /*002e*/ 	.short	(.L_27 - .L_26)


	//   ....[0]....
.L_26:
        /*0030*/ 	.word	0x00000001
        /*0034*/ 	.byte	0xa0, 0x13, 0x00, 0x00, 0x01, 0x00, 0x00, 0x00, 0x50, 0x1a, 0x00, 0x00, 0x01, 0x00, 0x00, 0x00
        /*0044*/ 	.byte	0xb0, 0x4c, 0x00, 0x00, 0x01, 0x00, 0x00, 0x00, 0xe0, 0x58, 0x00, 0x00


	//----- nvinfo : EIATTR_MERCURY_ISA_VERSION
	.align		4
.L_27:
        /*0050*/ 	.byte	0x03, 0x5f
        /*0052*/ 	.short	0x0101


	//----- nvinfo : EIATTR_INT_WARP_WIDE_INSTR_OFFSETS
	.align		4
        /*0054*/ 	.byte	0x04, 0x31
        /*0056*/ 	.short	(.L_29 - .L_28)


	//   ....[0]....
.L_28:
        /*0058*/ 	.word	0x00000ae0


	//   ....[1]....
        /*005c*/ 	.word	0x00000b00


	//   ....[2]....
        /*0060*/ 	.word	0x00000b20


	//   ....[3]....
        /*0064*/ 	.word	0x00000be0


	//   ....[4]....
        /*0068*/ 	.word	0x00000c00


	//   ....[5]....
        /*006c*/ 	.word	0x00000c60


	//   ....[6]....
        /*0070*/ 	.word	0x00000d70


	//   ....[7]....
        /*0074*/ 	.word	0x00000da0


	//   ....[8]....
        /*0078*/ 	.word	0x00002740


	//----- nvinfo : EIATTR_COOP_GROUP_MASK_REGIDS
	.align		4
.L_29:
        /*007c*/ 	.byte	0x04, 0x29
        /*007e*/ 	.short	(.L_31 - .L_30)


	//   ....[0]....
.L_30:
        /*0080*/ 	.word	0xffffffff


	//   ....[1]....
        /*0084*/ 	.word	0xffffffff


	//   ....[2]....
        /*0088*/ 	.word	0xffffffff


	//   ....[3]....
        /*008c*/ 	.word	0xffffffff


	//   ....[4]....
        /*0090*/ 	.word	0xffffffff


	//   ....[5]....
        /*0094*/ 	.word	0xffffffff


	//   ....[6]....
        /*0098*/ 	.word	0xffffffff


	//----- nvinfo : EIATTR_COOP_GROUP_INSTR_OFFSETS
	.align		4
.L_31:
        /*009c*/ 	.byte	0x04, 0x28
        /*009e*/ 	.short	(.L_33 - .L_32)


	//   ....[0]....
.L_32:
        /*00a0*/ 	.word	0x00000070


	//   ....[1]....
        /*00a4*/ 	.word	0x00000080


	//   ....[2]....
        /*00a8*/ 	.word	0x00000140


	//   ....[3]....
        /*00ac*/ 	.word	0x000008c0


	//   ....[4]....
        /*00b0*/ 	.word	0x00000900


	//   ....[5]....
        /*00b4*/ 	.word	0x00000980


	//   ....[6]....
        /*00b8*/ 	.word	0x00000f50


	//----- nvinfo : EIATTR_REG_RECONFIG
	.align		4
.L_33:
        /*00bc*/ 	.byte	0x01, 0x54
	.zero		2


	//----- nvinfo : EIATTR_SYSCALL_OFFSETS
	.align		4
        /*00c0*/ 	.byte	0x04, 0x46
        /*00c2*/ 	.short	(.L_35 - .L_34)


	//   ....[0]....
.L_34:
        /*00c4*/ 	.word	0x00001f30


	//----- nvinfo : EIATTR_MBARRIER_INSTR_OFFSETS
	.align		4
.L_35:
        /*00c8*/ 	.byte	0x04, 0x39
        /*00ca*/ 	.short	(.L_37 - .L_36)


	//   ....[0]....
.L_36:
        /*00cc*/ 	.word	0x00000260
        /*00d0*/ 	.word	0x000000ff
        /*00d4*/ 	.word	0x00000000
        /*00d8*/ 	.short	0x0100
        /*00da*/ 	.byte	0x08
	.zero		1


	//   ....[1]....
        /*00dc*/ 	.word	0x00000270
        /*00e0*/ 	.word	0x000000ff
        /*00e4*/ 	.word	0x00000190
        /*00e8*/ 	.short	0x0100
        /*00ea*/ 	.byte	0x08
	.zero		1


	//   ....[2]....
        /*00ec*/ 	.word	0x00000280
        /*00f0*/ 	.word	0x000000ff
        /*00f4*/ 	.word	0x00000008
        /*00f8*/ 	.short	0x0100
        /*00fa*/ 	.byte	0x08
	.zero		1


	//   ....[3]....
        /*00fc*/ 	.word	0x00000290
        /*0100*/ 	.word	0x000000ff
        /*0104*/ 	.word	0x00000198
        /*0108*/ 	.short	0x0100
        /*010a*/ 	.byte	0x08
	.zero		1


	//   ....[4]....
        /*010c*/ 	.word	0x000002a0
        /*0110*/ 	.word	0x000000ff
        /*0114*/ 	.word	0x00000010
        /*0118*/ 	.short	0x0100
        /*011a*/ 	.byte	0x08
	.zero		1


	//   ....[5]....
        /*011c*/ 	.word	0x000002b0
        /*0120*/ 	.word	0x000000ff
        /*0124*/ 	.word	0x000001a0
        /*0128*/ 	.short	0x0100
        /*012a*/ 	.byte	0x08
	.zero		1


	//   ....[6]....
        /*012c*/ 	.word	0x000002c0
        /*0130*/ 	.word	0x000000ff
        /*0134*/ 	.word	0x00000018
        /*0138*/ 	.short	0x0100
        /*013a*/ 	.byte	0x08
	.zero		1


	//   ....[7]....
        /*013c*/ 	.word	0x000002d0
        /*0140*/ 	.word	0x000000ff
        /*0144*/ 	.word	0x000001a8
        /*0148*/ 	.short	0x0100
        /*014a*/ 	.byte	0x08
	.zero		1


	//   ....[8]....
        /*014c*/ 	.word	0x000002e0
        /*0150*/ 	.word	0x000000ff
        /*0154*/ 	.word	0x00000020
        /*0158*/ 	.short	0x0100
        /*015a*/ 	.byte	0x08
	.zero		1


	//   ....[9]....
        /*015c*/ 	.word	0x000002f0
        /*0160*/ 	.word	0x000000ff
        /*0164*/ 	.word	0x000001b0
        /*0168*/ 	.short	0x0100
        /*016a*/ 	.byte	0x08
	.zero		1


	//   ....[10]....
        /*016c*/ 	.word	0x00000300
        /*0170*/ 	.word	0x000000ff
        /*0174*/ 	.word	0x00000028
        /*0178*/ 	.short	0x0100
        /*017a*/ 	.byte	0x08
	.zero		1


	//   ....[11]....
        /*017c*/ 	.word	0x00000310
        /*0180*/ 	.word	0x000000ff
        /*0184*/ 	.word	0x000001b8
        /*0188*/ 	.short	0x0100
        /*018a*/ 	.byte	0x08
	.zero		1


	//   ....[12]....
        /*018c*/ 	.word	0x00000320
        /*0190*/ 	.word	0x000000ff
        /*0194*/ 	.word	0x00000030
        /*0198*/ 	.short	0x0100
        /*019a*/ 	.byte	0x08
	.zero		1


	//   ....[13]....
        /*019c*/ 	.word	0x00000330
        /*01a0*/ 	.word	0x000000ff
        /*01a4*/ 	.word	0x000001c0
        /*01a8*/ 	.short	0x0100
        /*01aa*/ 	.byte	0x08
	.zero		1


	//   ....[14]....
        /*01ac*/ 	.word	0x00000340
        /*01b0*/ 	.word	0x000000ff
        /*01b4*/ 	.word	0x00000038
        /*01b8*/ 	.short	0x0100
        /*01ba*/ 	.byte	0x08
	.zero		1


	//   ....[15]....
        /*01bc*/ 	.word	0x00000350
        /*01c0*/ 	.word	0x000000ff
        /*01c4*/ 	.word	0x000001c8
        /*01c8*/ 	.short	0x0100
        /*01ca*/ 	.byte	0x08
	.zero		1


	//   ....[16]....
        /*01cc*/ 	.word	0x00000360
        /*01d0*/ 	.word	0x000000ff
        /*01d4*/ 	.word	0x00000040
        /*01d8*/ 	.short	0x0100
        /*01da*/ 	.byte	0x08
	.zero		1


	//   ....[17]....
        /*01dc*/ 	.word	0x00000370
        /*01e0*/ 	.word	0x000000ff
        /*01e4*/ 	.word	0x000001d0
        /*01e8*/ 	.short	0x0100
        /*01ea*/ 	.byte	0x08
	.zero		1


	//   ....[18]....
        /*01ec*/ 	.word	0x00000380
        /*01f0*/ 	.word	0x000000ff
        /*01f4*/ 	.word	0x00000048
        /*01f8*/ 	.short	0x0100
        /*01fa*/ 	.byte	0x08
	.zero		1


	//   ....[19]....
        /*01fc*/ 	.word	0x00000390
        /*0200*/ 	.word	0x000000ff
        /*0204*/ 	.word	0x000001d8
        /*0208*/ 	.short	0x0100
        /*020a*/ 	.byte	0x08
	.zero		1


	//   ....[20]....
        /*020c*/ 	.word	0x000003a0
        /*0210*/ 	.word	0x000000ff
        /*0214*/ 	.word	0x00000050
        /*0218*/ 	.short	0x0100
        /*021a*/ 	.byte	0x08
	.zero		1


	//   ....[21]....
        /*021c*/ 	.word	0x000003b0
        /*0220*/ 	.word	0x000000ff
        /*0224*/ 	.word	0x000001e0
        /*0228*/ 	.short	0x0100
        /*022a*/ 	.byte	0x08
	.zero		1


	//   ....[22]....
        /*022c*/ 	.word	0x000003c0
        /*0230*/ 	.word	0x000000ff
        /*0234*/ 	.word	0x00000058
        /*0238*/ 	.short	0x0100
        /*023a*/ 	.byte	0x08
	.zero		1


	//   ....[23]....
        /*023c*/ 	.word	0x000003d0
        /*0240*/ 	.word	0x000000ff
        /*0244*/ 	.word	0x000001e8
        /*0248*/ 	.short	0x0100
        /*024a*/ 	.byte	0x08
	.zero		1


	//   ....[24]....
        /*024c*/ 	.word	0x000003e0
        /*0250*/ 	.word	0x000000ff
        /*0254*/ 	.word	0x00000060
        /*0258*/ 	.short	0x0100
        /*025a*/ 	.byte	0x08
	.zero		1


	//   ....[25]....
        /*025c*/ 	.word	0x000003f0
        /*0260*/ 	.word	0x000000ff
        /*0264*/ 	.word	0x000001f0
        /*0268*/ 	.short	0x0100
        /*026a*/ 	.byte	0x08
	.zero		1


	//   ....[26]....
        /*026c*/ 	.word	0x00000400
        /*0270*/ 	.word	0x000000ff
        /*0274*/ 	.word	0x00000068
        /*0278*/ 	.short	0x0100
        /*027a*/ 	.byte	0x08
	.zero		1


	//   ....[27]....
        /*027c*/ 	.word	0x00000410
        /*0280*/ 	.word	0x000000ff
        /*0284*/ 	.word	0x000001f8
        /*0288*/ 	.short	0x0100
        /*028a*/ 	.byte	0x08
	.zero		1


	//   ....[28]....
        /*028c*/ 	.word	0x00000420
        /*0290*/ 	.word	0x000000ff
        /*0294*/ 	.word	0x00000070
        /*0298*/ 	.short	0x0100
        /*029a*/ 	.byte	0x08
	.zero		1


	//   ....[29]....
        /*029c*/ 	.word	0x00000430
        /*02a0*/ 	.word	0x000000ff
        /*02a4*/ 	.word	0x00000200
        /*02a8*/ 	.short	0x0100
        /*02aa*/ 	.byte	0x08
	.zero		1


	//   ....[30]....
        /*02ac*/ 	.word	0x00000440
        /*02b0*/ 	.word	0x000000ff
        /*02b4*/ 	.word	0x00000078
        /*02b8*/ 	.short	0x0100
        /*02ba*/ 	.byte	0x08
	.zero		1


	//   ....[31]....
        /*02bc*/ 	.word	0x00000450
        /*02c0*/ 	.word	0x000000ff
        /*02c4*/ 	.word	0x00000208
        /*02c8*/ 	.short	0x0100
        /*02ca*/ 	.byte	0x08
	.zero		1


	//   ....[32]....
        /*02cc*/ 	.word	0x00000460
        /*02d0*/ 	.word	0x000000ff
        /*02d4*/ 	.word	0x00000080
        /*02d8*/ 	.short	0x0100
        /*02da*/ 	.byte	0x08
	.zero		1


	//   ....[33]....
        /*02dc*/ 	.word	0x00000470
        /*02e0*/ 	.word	0x000000ff
        /*02e4*/ 	.word	0x00000210
        /*02e8*/ 	.short	0x0100
        /*02ea*/ 	.byte	0x08
	.zero		1


	//   ....[34]....
        /*02ec*/ 	.word	0x00000480
        /*02f0*/ 	.word	0x000000ff
        /*02f4*/ 	.word	0x00000088
        /*02f8*/ 	.short	0x0100
        /*02fa*/ 	.byte	0x08
	.zero		1


	//   ....[35]....
        /*02fc*/ 	.word	0x00000490
        /*0300*/ 	.word	0x000000ff
        /*0304*/ 	.word	0x00000218
        /*0308*/ 	.short	0x0100
        /*030a*/ 	.byte	0x08
	.zero		1


	//   ....[36]....
        /*030c*/ 	.word	0x000004a0
        /*0310*/ 	.word	0x000000ff
        /*0314*/ 	.word	0x00000090
        /*0318*/ 	.short	0x0100
        /*031a*/ 	.byte	0x08
	.zero		1


	//   ....[37]....
        /*031c*/ 	.word	0x000004b0
        /*0320*/ 	.word	0x000000ff
        /*0324*/ 	.word	0x00000220
        /*0328*/ 	.short	0x0100
        /*032a*/ 	.byte	0x08
	.zero		1


	//   ....[38]....
        /*032c*/ 	.word	0x000004c0
        /*0330*/ 	.word	0x000000ff
        /*0334*/ 	.word	0x00000098
        /*0338*/ 	.short	0x0100
        /*033a*/ 	.byte	0x08
	.zero		1


	//   ....[39]....
        /*033c*/ 	.word	0x000004d0
        /*0340*/ 	.word	0x000000ff
        /*0344*/ 	.word	0x00000228
        /*0348*/ 	.short	0x0100
        /*034a*/ 	.byte	0x08
	.zero		1


	//   ....[40]....
        /*034c*/ 	.word	0x000004e0
        /*0350*/ 	.word	0x000000ff
        /*0354*/ 	.word	0x000000a0
        /*0358*/ 	.short	0x0100
        /*035a*/ 	.byte	0x08
	.zero		1


	//   ....[41]....
        /*035c*/ 	.word	0x000004f0
        /*0360*/ 	.word	0x000000ff
        /*0364*/ 	.word	0x00000230
        /*0368*/ 	.short	0x0100
        /*036a*/ 	.byte	0x08
	.zero		1


	//   ....[42]....
        /*036c*/ 	.word	0x00000500
        /*0370*/ 	.word	0x000000ff
        /*0374*/ 	.word	0x000000a8
        /*0378*/ 	.short	0x0100
        /*037a*/ 	.byte	0x08
	.zero		1


	//   ....[43]....
        /*037c*/ 	.word	0x00000510
        /*0380*/ 	.word	0x000000ff
        /*0384*/ 	.word	0x00000238
        /*0388*/ 	.short	0x0100
        /*038a*/ 	.byte	0x08
	.zero		1


	//   ....[44]....
        /*038c*/ 	.word	0x00000520
        /*0390*/ 	.word	0x000000ff
        /*0394*/ 	.word	0x000000b0
        /*0398*/ 	.short	0x0100
        /*039a*/ 	.byte	0x08
	.zero		1


	//   ....[45]....
        /*039c*/ 	.word	0x00000530
        /*03a0*/ 	.word	0x000000ff
        /*03a4*/ 	.word	0x00000240
        /*03a8*/ 	.short	0x0100
        /*03aa*/ 	.byte	0x08
	.zero		1


	//   ....[46]....
        /*03ac*/ 	.word	0x00000540
        /*03b0*/ 	.word	0x000000ff
        /*03b4*/ 	.word	0x000000b8
        /*03b8*/ 	.short	0x0100
        /*03ba*/ 	.byte	0x08
	.zero		1


	//   ....[47]....
        /*03bc*/ 	.word	0x00000550
        /*03c0*/ 	.word	0x000000ff
        /*03c4*/ 	.word	0x00000248
        /*03c8*/ 	.short	0x0100
        /*03ca*/ 	.byte	0x08
	.zero		1


	//   ....[48]....
        /*03cc*/ 	.word	0x00000560
        /*03d0*/ 	.word	0x000000ff
        /*03d4*/ 	.word	0x000000c0
        /*03d8*/ 	.short	0x0100
        /*03da*/ 	.byte	0x08
	.zero		1


	//   ....[49]....
        /*03dc*/ 	.word	0x00000570
        /*03e0*/ 	.word	0x000000ff
        /*03e4*/ 	.word	0x00000250
        /*03e8*/ 	.short	0x0100
        /*03ea*/ 	.byte	0x08
	.zero		1


	//   ....[50]....
        /*03ec*/ 	.word	0x00000580
        /*03f0*/ 	.word	0x000000ff
        /*03f4*/ 	.word	0x000000c8
        /*03f8*/ 	.short	0x0100
        /*03fa*/ 	.byte	0x08
	.zero		1


	//   ....[51]....
        /*03fc*/ 	.word	0x00000590
        /*0400*/ 	.word	0x000000ff
        /*0404*/ 	.word	0x00000258
        /*0408*/ 	.short	0x0100
        /*040a*/ 	.byte	0x08
	.zero		1


	//   ....[52]....
        /*040c*/ 	.word	0x000005a0
        /*0410*/ 	.word	0x000000ff
        /*0414*/ 	.word	0x000000d0
        /*0418*/ 	.short	0x0100
        /*041a*/ 	.byte	0x08
	.zero		1


	//   ....[53]....
        /*041c*/ 	.word	0x000005b0
        /*0420*/ 	.word	0x000000ff
        /*0424*/ 	.word	0x00000260
        /*0428*/ 	.short	0x0100
        /*042a*/ 	.byte	0x08
	.zero		1


	//   ....[54]....
        /*042c*/ 	.word	0x000005c0
        /*0430*/ 	.word	0x000000ff
        /*0434*/ 	.word	0x000000d8
        /*0438*/ 	.short	0x0100
        /*043a*/ 	.byte	0x08
	.zero		1


	//   ....[55]....
        /*043c*/ 	.word	0x000005d0
        /*0440*/ 	.word	0x000000ff
        /*0444*/ 	.word	0x00000268
        /*0448*/ 	.short	0x0100
        /*044a*/ 	.byte	0x08
	.zero		1


	//   ....[56]....
        /*044c*/ 	.word	0x000005e0
        /*0450*/ 	.word	0x000000ff
        /*0454*/ 	.word	0x000000e0
        /*0458*/ 	.short	0x0100
        /*045a*/ 	.byte	0x08
	.zero		1


	//   ....[57]....
        /*045c*/ 	.word	0x000005f0
        /*0460*/ 	.word	0x000000ff
        /*0464*/ 	.word	0x00000270
        /*0468*/ 	.short	0x0100
        /*046a*/ 	.byte	0x08
	.zero		1


	//   ....[58]....
        /*046c*/ 	.word	0x00000600
        /*0470*/ 	.word	0x000000ff
        /*0474*/ 	.word	0x000000e8
        /*0478*/ 	.short	0x0100
        /*047a*/ 	.byte	0x08
	.zero		1


	//   ....[59]....
        /*047c*/ 	.word	0x00000610
        /*0480*/ 	.word	0x000000ff
        /*0484*/ 	.word	0x00000278
        /*0488*/ 	.short	0x0100
        /*048a*/ 	.byte	0x08
	.zero		1


	//   ....[60]....
        /*048c*/ 	.word	0x00000620
        /*0490*/ 	.word	0x000000ff
        /*0494*/ 	.word	0x000000f0
        /*0498*/ 	.short	0x0100
        /*049a*/ 	.byte	0x08
	.zero		1


	//   ....[61]....
        /*049c*/ 	.word	0x00000630
        /*04a0*/ 	.word	0x000000ff
        /*04a4*/ 	.word	0x00000280
        /*04a8*/ 	.short	0x0100
        /*04aa*/ 	.byte	0x08
	.zero		1


	//   ....[62]....
        /*04ac*/ 	.word	0x00000640
        /*04b0*/ 	.word	0x000000ff
        /*04b4*/ 	.word	0x000000f8
        /*04b8*/ 	.short	0x0100
        /*04ba*/ 	.byte	0x08
	.zero		1


	//   ....[63]....
        /*04bc*/ 	.word	0x00000650
        /*04c0*/ 	.word	0x000000ff
        /*04c4*/ 	.word	0x00000288
        /*04c8*/ 	.short	0x0100
        /*04ca*/ 	.byte	0x08
	.zero		1


	//   ....[64]....
        /*04cc*/ 	.word	0x00000660
        /*04d0*/ 	.word	0x000000ff
        /*04d4*/ 	.word	0x00000100
        /*04d8*/ 	.short	0x0100
        /*04da*/ 	.byte	0x08
	.zero		1


	//   ....[65]....
        /*04dc*/ 	.word	0x00000670
        /*04e0*/ 	.word	0x000000ff
        /*04e4*/ 	.word	0x00000290
        /*04e8*/ 	.short	0x0100
        /*04ea*/ 	.byte	0x08
	.zero		1


	//   ....[66]....
        /*04ec*/ 	.word	0x00000680
        /*04f0*/ 	.word	0x000000ff
        /*04f4*/ 	.word	0x00000108
        /*04f8*/ 	.short	0x0100
        /*04fa*/ 	.byte	0x08
	.zero		1


	//   ....[67]....
        /*04fc*/ 	.word	0x00000690
        /*0500*/ 	.word	0x000000ff
        /*0504*/ 	.word	0x00000298
        /*0508*/ 	.short	0x0100
        /*050a*/ 	.byte	0x08
	.zero		1


	//   ....[68]....
        /*050c*/ 	.word	0x000006a0
        /*0510*/ 	.word	0x000000ff
        /*0514*/ 	.word	0x00000110
        /*0518*/ 	.short	0x0100
        /*051a*/ 	.byte	0x08
	.zero		1


	//   ....[69]....
        /*051c*/ 	.word	0x000006b0
        /*0520*/ 	.word	0x000000ff
        /*0524*/ 	.word	0x000002a0
        /*0528*/ 	.short	0x0100
        /*052a*/ 	.byte	0x08
	.zero		1


	//   ....[70]....
        /*052c*/ 	.word	0x000006c0
        /*0530*/ 	.word	0x000000ff
        /*0534*/ 	.word	0x00000118
        /*0538*/ 	.short	0x0100
        /*053a*/ 	.byte	0x08
	.zero		1


	//   ....[71]....
        /*053c*/ 	.word	0x000006d0
        /*0540*/ 	.word	0x000000ff
        /*0544*/ 	.word	0x000002a8
        /*0548*/ 	.short	0x0100
        /*054a*/ 	.byte	0x08
	.zero		1


	//   ....[72]....
        /*054c*/ 	.word	0x000006e0
        /*0550*/ 	.word	0x000000ff
        /*0554*/ 	.word	0x00000120
        /*0558*/ 	.short	0x0100
        /*055a*/ 	.byte	0x08
	.zero		1


	//   ....[73]....
        /*055c*/ 	.word	0x000006f0
        /*0560*/ 	.word	0x000000ff
        /*0564*/ 	.word	0x000002b0
        /*0568*/ 	.short	0x0100
        /*056a*/ 	.byte	0x08
	.zero		1


	//   ....[74]....
        /*056c*/ 	.word	0x00000700
        /*0570*/ 	.word	0x000000ff
        /*0574*/ 	.word	0x00000128
        /*0578*/ 	.short	0x0100
        /*057a*/ 	.byte	0x08
	.zero		1


	//   ....[75]....
        /*057c*/ 	.word	0x00000710
        /*0580*/ 	.word	0x000000ff
        /*0584*/ 	.word	0x000002b8
        /*0588*/ 	.short	0x0100
        /*058a*/ 	.byte	0x08
	.zero		1


	//   ....[76]....
        /*058c*/ 	.word	0x00000720
        /*0590*/ 	.word	0x000000ff
        /*0594*/ 	.word	0x00000130
        /*0598*/ 	.short	0x0100
        /*059a*/ 	.byte	0x08
	.zero		1


	//   ....[77]....
        /*059c*/ 	.word	0x00000730
        /*05a0*/ 	.word	0x000000ff
        /*05a4*/ 	.word	0x000002c0
        /*05a8*/ 	.short	0x0100
        /*05aa*/ 	.byte	0x08
	.zero		1


	//   ....[78]....
        /*05ac*/ 	.word	0x00000740
        /*05b0*/ 	.word	0x000000ff
        /*05b4*/ 	.word	0x00000138
        /*05b8*/ 	.short	0x0100
        /*05ba*/ 	.byte	0x08
	.zero		1


	//   ....[79]....
        /*05bc*/ 	.word	0x00000750
        /*05c0*/ 	.word	0x000000ff
        /*05c4*/ 	.word	0x000002c8
        /*05c8*/ 	.short	0x0100
        /*05ca*/ 	.byte	0x08
	.zero		1


	//   ....[80]....
        /*05cc*/ 	.word	0x00000760
        /*05d0*/ 	.word	0x000000ff
        /*05d4*/ 	.word	0x00000140
        /*05d8*/ 	.short	0x0100
        /*05da*/ 	.byte	0x08
	.zero		1


	//   ....[81]....
        /*05dc*/ 	.word	0x00000770
        /*05e0*/ 	.word	0x000000ff
        /*05e4*/ 	.word	0x000002d0
        /*05e8*/ 	.short	0x0100
        /*05ea*/ 	.byte	0x08
	.zero		1


	//   ....[82]....
        /*05ec*/ 	.word	0x00000780
        /*05f0*/ 	.word	0x000000ff
        /*05f4*/ 	.word	0x00000148
        /*05f8*/ 	.short	0x0100
        /*05fa*/ 	.byte	0x08
	.zero		1


	//   ....[83]....
        /*05fc*/ 	.word	0x00000790
        /*0600*/ 	.word	0x000000ff
        /*0604*/ 	.word	0x000002d8
        /*0608*/ 	.short	0x0100
        /*060a*/ 	.byte	0x08
	.zero		1


	//   ....[84]....
        /*060c*/ 	.word	0x000007a0
        /*0610*/ 	.word	0x000000ff
        /*0614*/ 	.word	0x00000150
        /*0618*/ 	.short	0x0100
        /*061a*/ 	.byte	0x08
	.zero		1


	//   ....[85]....
        /*061c*/ 	.word	0x000007b0
        /*0620*/ 	.word	0x000000ff
        /*0624*/ 	.word	0x000002e0
        /*0628*/ 	.short	0x0100
        /*062a*/ 	.byte	0x08
	.zero		1


	//   ....[86]....
        /*062c*/ 	.word	0x000007c0
        /*0630*/ 	.word	0x000000ff
        /*0634*/ 	.word	0x00000158
        /*0638*/ 	.short	0x0100
        /*063a*/ 	.byte	0x08
	.zero		1


	//   ....[87]....
        /*063c*/ 	.word	0x000007d0
        /*0640*/ 	.word	0x000000ff
        /*0644*/ 	.word	0x000002e8
        /*0648*/ 	.short	0x0100
        /*064a*/ 	.byte	0x08
	.zero		1


	//   ....[88]....
        /*064c*/ 	.word	0x000007e0
        /*0650*/ 	.word	0x000000ff
        /*0654*/ 	.word	0x00000160
        /*0658*/ 	.short	0x0100
        /*065a*/ 	.byte	0x08
	.zero		1


	//   ....[89]....
        /*065c*/ 	.word	0x000007f0
        /*0660*/ 	.word	0x000000ff
        /*0664*/ 	.word	0x000002f0
        /*0668*/ 	.short	0x0100
        /*066a*/ 	.byte	0x08
	.zero		1


	//   ....[90]....
        /*066c*/ 	.word	0x00000800
        /*0670*/ 	.word	0x000000ff
        /*0674*/ 	.word	0x00000168
        /*0678*/ 	.short	0x0100
        /*067a*/ 	.byte	0x08
	.zero		1


	//   ....[91]....
        /*067c*/ 	.word	0x00000810
        /*0680*/ 	.word	0x000000ff
        /*0684*/ 	.word	0x000002f8
        /*0688*/ 	.short	0x0100
        /*068a*/ 	.byte	0x08
	.zero		1


	//   ....[92]....
        /*068c*/ 	.word	0x00000820
        /*0690*/ 	.word	0x000000ff
        /*0694*/ 	.word	0x00000170
        /*0698*/ 	.short	0x0100
        /*069a*/ 	.byte	0x08
	.zero		1


	//   ....[93]....
        /*069c*/ 	.word	0x00000830
        /*06a0*/ 	.word	0x000000ff
        /*06a4*/ 	.word	0x00000300
        /*06a8*/ 	.short	0x0100
        /*06aa*/ 	.byte	0x08
	.zero		1


	//   ....[94]....
        /*06ac*/ 	.word	0x00000840
        /*06b0*/ 	.word	0x000000ff
        /*06b4*/ 	.word	0x00000178
        /*06b8*/ 	.short	0x0100
        /*06ba*/ 	.byte	0x08
	.zero		1


	//   ....[95]....
        /*06bc*/ 	.word	0x00000850
        /*06c0*/ 	.word	0x000000ff
        /*06c4*/ 	.word	0x00000308
        /*06c8*/ 	.short	0x0100
        /*06ca*/ 	.byte	0x08
	.zero		1


	//   ....[96]....
        /*06cc*/ 	.word	0x00000860
        /*06d0*/ 	.word	0x000000ff
        /*06d4*/ 	.word	0x00000180
        /*06d8*/ 	.short	0x0100
        /*06da*/ 	.byte	0x08
	.zero		1


	//   ....[97]....
        /*06dc*/ 	.word	0x00000870
        /*06e0*/ 	.word	0x000000ff
        /*06e4*/ 	.word	0x00000310
        /*06e8*/ 	.short	0x0100
        /*06ea*/ 	.byte	0x08
	.zero		1


	//   ....[98]....
        /*06ec*/ 	.word	0x00000880
        /*06f0*/ 	.word	0x000000ff
        /*06f4*/ 	.word	0x00000188
        /*06f8*/ 	.short	0x0100
        /*06fa*/ 	.byte	0x08
	.zero		1


	//   ....[99]....
        /*06fc*/ 	.word	0x00000890
        /*0700*/ 	.word	0x000000ff
        /*0704*/ 	.word	0x00000318
        /*0708*/ 	.short	0x0100
        /*070a*/ 	.byte	0x08
	.zero		1


	//   ....[100]....
        /*070c*/ 	.word	0x00000df0
        /*0710*/ 	.word	0x000000ff
        /*0714*/ 	.word	0x00000350
        /*0718*/ 	.short	0x0100
        /*071a*/ 	.byte	0x08
	.zero		1


	//   ....[101]....
        /*071c*/ 	.word	0x00000e80
        /*0720*/ 	.word	0x000000ff
        /*0724*/ 	.word	0x00000358
        /*0728*/ 	.short	0x0100
        /*072a*/ 	.byte	0x08
	.zero		1


	//   ....[102]....
        /*072c*/ 	.word	0x00000ed0
        /*0730*/ 	.word	0x000000ff
        /*0734*/ 	.word	0x00000330
        /*0738*/ 	.short	0x0100
        /*073a*/ 	.byte	0x09
	.zero		1


	//   ....[103]....
        /*073c*/ 	.word	0x00000ee0
        /*0740*/ 	.word	0x000000ff
        /*0744*/ 	.word	0x00000338
        /*0748*/ 	.short	0x0100
        /*074a*/ 	.byte	0x09
	.zero		1


	//   ....[104]....
        /*074c*/ 	.word	0x00000ef0
        /*0750*/ 	.word	0x000000ff
        /*0754*/ 	.word	0x00000340
        /*0758*/ 	.short	0x0100
        /*075a*/ 	.byte	0x09
	.zero		1


	//   ....[105]....
        /*075c*/ 	.word	0x00000f00
        /*0760*/ 	.word	0x000000ff
        /*0764*/ 	.word	0x00000348
        /*0768*/ 	.short	0x0100
        /*076a*/ 	.byte	0x09
	.zero		1


	//   ....[106]....
        /*076c*/ 	.word	0x00001df0
        /*0770*/ 	.word	0x000000ff
        /*0774*/ 	.word	0xfffffff8
        /*0778*/ 	.short	0x010a
        /*077a*/ 	.byte	0x2b
	.zero		1


	//   ....[107]....
        /*077c*/ 	.word	0x00001fb0
        /*0780*/ 	.word	0x00000003
        /*0784*/ 	.word	0x00000000
        /*0788*/ 	.short	0x010a
        /*078a*/ 	.byte	0x3f
	.zero		1


	//   ....[108]....
        /*078c*/ 	.word	0x00001ff0
        /*0790*/ 	.word	0x00000003
        /*0794*/ 	.word	0x00000000
        /*0798*/ 	.short	0x010a
        /*079a*/ 	.byte	0x3f
	.zero		1


	//   ....[109]....
        /*079c*/ 	.word	0x00002310
        /*07a0*/ 	.word	0x000000ff
        /*07a4*/ 	.word	0x00000000
        /*07a8*/ 	.short	0x010a
        /*07aa*/ 	.byte	0x04
	.zero		1


	//   ....[110]....
        /*07ac*/ 	.word	0x00002350
        /*07b0*/ 	.word	0x000000ff
        /*07b4*/ 	.word	0x00000000
        /*07b8*/ 	.short	0x010a
        /*07ba*/ 	.byte	0x04
	.zero		1


	//   ....[111]....
        /*07bc*/ 	.word	0x000025d0
        /*07c0*/ 	.word	0x00000005
        /*07c4*/ 	.word	0x00000000
        /*07c8*/ 	.short	0x0101
        /*07ca*/ 	.byte	0x3f
	.zero		1


	//   ....[112]....
        /*07cc*/ 	.word	0x000026e0
        /*07d0*/ 	.word	0x00000003
        /*07d4*/ 	.word	0x00000000
        /*07d8*/ 	.short	0x0101
        /*07da*/ 	.byte	0x30
	.zero		1


	//   ....[113]....
        /*07dc*/ 	.word	0x000027e0
        /*07e0*/ 	.word	0x00000003
        /*07e4*/ 	.word	0x00000000
        /*07e8*/ 	.short	0x0101
        /*07ea*/ 	.byte	0x3f
	.zero		1


	//   ....[114]....
        /*07ec*/ 	.word	0x00002860
        /*07f0*/ 	.word	0x000000ff
        /*07f4*/ 	.word	0x00000008
        /*07f8*/ 	.short	0x010a
        /*07fa*/ 	.byte	0x2b
	.zero		1


	//   ....[115]....
        /*07fc*/ 	.word	0x00004cf0
        /*0800*/ 	.word	0x00000000
        /*0804*/ 	.word	0x00000000
        /*0808*/ 	.short	0x0101
        /*080a*/ 	.byte	0x30
	.zero		1


	//   ....[116]....
        /*080c*/ 	.word	0x00005630
        /*0810*/ 	.word	0x0000000d
        /*0814*/ 	.word	0x00000190
        /*0818*/ 	.short	0x010a
        /*081a*/ 	.byte	0x3f
	.zero		1


	//   ....[117]....
        /*081c*/ 	.word	0x00005a10
        /*0820*/ 	.word	0x00000006
        /*0824*/ 	.word	0x00000358
        /*0828*/ 	.short	0x0101
        /*082a*/ 	.byte	0x3f
	.zero		1


	//   ....[118]....
        /*082c*/ 	.word	0x00006140
        /*0830*/ 	.word	0x00000007
        /*0834*/ 	.word	0x00000000
        /*0838*/ 	.short	0x010a
        /*083a*/ 	.byte	0x3f
	.zero		1


	//   ....[119]....
        /*083c*/ 	.word	0x000061c0
        /*0840*/ 	.word	0x00000006
        /*0844*/ 	.word	0x00000000
        /*0848*/ 	.short	0x010a
        /*084a*/ 	.byte	0x3f
	.zero		1


	//   ....[120]....
        /*084c*/ 	.word	0x00006250
        /*0850*/ 	.word	0x00000007
        /*0854*/ 	.word	0x00000000
        /*0858*/ 	.short	0x010a
        /*085a*/ 	.byte	0x3f
	.zero		1


	//   ....[121]....
        /*085c*/ 	.word	0x000062e0
        /*0860*/ 	.word	0x00000006
        /*0864*/ 	.word	0x00000000
        /*0868*/ 	.short	0x010a
        /*086a*/ 	.byte	0x3f
	.zero		1


	//   ....[122]....
        /*086c*/ 	.word	0x00006370
        /*0870*/ 	.word	0x00000007
        /*0874*/ 	.word	0x00000000
        /*0878*/ 	.short	0x010a
        /*087a*/ 	.byte	0x3f
	.zero		1


	//   ....[123]....
        /*087c*/ 	.word	0x00006400
        /*0880*/ 	.word	0x00000006
        /*0884*/ 	.word	0x00000000
        /*0888*/ 	.short	0x010a
        /*088a*/ 	.byte	0x3f
	.zero		1


	//   ....[124]....
        /*088c*/ 	.word	0x00006490
        /*0890*/ 	.word	0x00000007
        /*0894*/ 	.word	0x00000000
        /*0898*/ 	.short	0x010a
        /*089a*/ 	.byte	0x3f
	.zero		1


	//   ....[125]....
        /*089c*/ 	.word	0x00006520
        /*08a0*/ 	.word	0x00000006
        /*08a4*/ 	.word	0x00000000
        /*08a8*/ 	.short	0x010a
        /*08aa*/ 	.byte	0x3f
	.zero		1


	//   ....[126]....
        /*08ac*/ 	.word	0x000065b0
        /*08b0*/ 	.word	0x00000007
        /*08b4*/ 	.word	0x00000000
        /*08b8*/ 	.short	0x010a
        /*08ba*/ 	.byte	0x3f
	.zero		1


	//   ....[127]....
        /*08bc*/ 	.word	0x00006640
        /*08c0*/ 	.word	0x00000006
        /*08c4*/ 	.word	0x00000000
        /*08c8*/ 	.short	0x010a
        /*08ca*/ 	.byte	0x3f
	.zero		1


	//   ....[128]....
        /*08cc*/ 	.word	0x000066d0
        /*08d0*/ 	.word	0x00000007
        /*08d4*/ 	.word	0x00000000
        /*08d8*/ 	.short	0x010a
        /*08da*/ 	.byte	0x3f
	.zero		1


	//   ....[129]....
        /*08dc*/ 	.word	0x00006760
        /*08e0*/ 	.word	0x00000006
        /*08e4*/ 	.word	0x00000000
        /*08e8*/ 	.short	0x010a
        /*08ea*/ 	.byte	0x3f
	.zero		1


	//   ....[130]....
        /*08ec*/ 	.word	0x000067f0
        /*08f0*/ 	.word	0x00000007
        /*08f4*/ 	.word	0x00000000
        /*08f8*/ 	.short	0x010a
        /*08fa*/ 	.byte	0x3f
	.zero		1


	//   ....[131]....
        /*08fc*/ 	.word	0x00006880
        /*0900*/ 	.word	0x00000006
        /*0904*/ 	.word	0x00000000
        /*0908*/ 	.short	0x010a
        /*090a*/ 	.byte	0x3f
	.zero		1


	//   ....[132]....
        /*090c*/ 	.word	0x00006910
        /*0910*/ 	.word	0x00000007
        /*0914*/ 	.word	0x00000000
        /*0918*/ 	.short	0x010a
        /*091a*/ 	.byte	0x3f
	.zero		1


	//   ....[133]....
        /*091c*/ 	.word	0x000069a0
        /*0920*/ 	.word	0x00000006
        /*0924*/ 	.word	0x00000000
        /*0928*/ 	.short	0x010a
        /*092a*/ 	.byte	0x3f
	.zero		1


	//   ....[134]....
        /*092c*/ 	.word	0x00006a30
        /*0930*/ 	.word	0x00000007
        /*0934*/ 	.word	0x00000000
        /*0938*/ 	.short	0x010a
        /*093a*/ 	.byte	0x3f
	.zero		1


	//   ....[135]....
        /*093c*/ 	.word	0x00006ac0
        /*0940*/ 	.word	0x00000006
        /*0944*/ 	.word	0x00000000
        /*0948*/ 	.short	0x010a
        /*094a*/ 	.byte	0x3f
	.zero		1


	//   ....[136]....
        /*094c*/ 	.word	0x00006b50
        /*0950*/ 	.word	0x00000007
        /*0954*/ 	.word	0x00000000
        /*0958*/ 	.short	0x010a
        /*095a*/ 	.byte	0x3f
	.zero		1


	//   ....[137]....
        /*095c*/ 	.word	0x00006be0
        /*0960*/ 	.word	0x00000006
        /*0964*/ 	.word	0x00000000
        /*0968*/ 	.short	0x010a
        /*096a*/ 	.byte	0x3f
	.zero		1


	//   ....[138]....
        /*096c*/ 	.word	0x00006c70
        /*0970*/ 	.word	0x00000007
        /*0974*/ 	.word	0x00000000
        /*0978*/ 	.short	0x010a
        /*097a*/ 	.byte	0x3f
	.zero		1


	//   ....[139]....
        /*097c*/ 	.word	0x00006d00
        /*0980*/ 	.word	0x00000006
        /*0984*/ 	.word	0x00000000
        /*0988*/ 	.short	0x010a
        /*098a*/ 	.byte	0x3f
	.zero		1


	//   ....[140]....
        /*098c*/ 	.word	0x00006d90
        /*0990*/ 	.word	0x00000007
        /*0994*/ 	.word	0x00000000
        /*0998*/ 	.short	0x010a
        /*099a*/ 	.byte	0x3f
	.zero		1


	//   ....[141]....
        /*099c*/ 	.word	0x00006e20
        /*09a0*/ 	.word	0x00000006
        /*09a4*/ 	.word	0x00000000
        /*09a8*/ 	.short	0x010a
        /*09aa*/ 	.byte	0x3f
	.zero		1


	//   ....[142]....
        /*09ac*/ 	.word	0x00006eb0
        /*09b0*/ 	.word	0x00000007
        /*09b4*/ 	.word	0x00000000
        /*09b8*/ 	.short	0x010a
        /*09ba*/ 	.byte	0x3f
	.zero		1


	//   ....[143]....
        /*09bc*/ 	.word	0x00006f40
        /*09c0*/ 	.word	0x00000006
        /*09c4*/ 	.word	0x00000000
        /*09c8*/ 	.short	0x010a
        /*09ca*/ 	.byte	0x3f
	.zero		1


	//   ....[144]....
        /*09cc*/ 	.word	0x00006fd0
        /*09d0*/ 	.word	0x00000007
        /*09d4*/ 	.word	0x00000000
        /*09d8*/ 	.short	0x010a
        /*09da*/ 	.byte	0x3f
	.zero		1


	//   ....[145]....
        /*09dc*/ 	.word	0x00007060
        /*09e0*/ 	.word	0x00000006
        /*09e4*/ 	.word	0x00000000
        /*09e8*/ 	.short	0x010a
        /*09ea*/ 	.byte	0x3f
	.zero		1


	//   ....[146]....
        /*09ec*/ 	.word	0x000070f0
        /*09f0*/ 	.word	0x00000007
        /*09f4*/ 	.word	0x00000000
        /*09f8*/ 	.short	0x010a
        /*09fa*/ 	.byte	0x3f
	.zero		1


	//   ....[147]....
        /*09fc*/ 	.word	0x00007180
        /*0a00*/ 	.word	0x00000006
        /*0a04*/ 	.word	0x00000000
        /*0a08*/ 	.short	0x010a
        /*0a0a*/ 	.byte	0x3f
	.zero		1


	//   ....[148]....
        /*0a0c*/ 	.word	0x00007210
        /*0a10*/ 	.word	0x00000007
        /*0a14*/ 	.word	0x00000000
        /*0a18*/ 	.short	0x010a
        /*0a1a*/ 	.byte	0x3f
	.zero		1


	//   ....[149]....
        /*0a1c*/ 	.word	0x000072a0
        /*0a20*/ 	.word	0x00000006
        /*0a24*/ 	.word	0x00000000
        /*0a28*/ 	.short	0x010a
        /*0a2a*/ 	.byte	0x3f
	.zero		1


	//   ....[150]....
        /*0a2c*/ 	.word	0x00007330
        /*0a30*/ 	.word	0x00000007
        /*0a34*/ 	.word	0x00000000
        /*0a38*/ 	.short	0x010a
        /*0a3a*/ 	.byte	0x3f
	.zero		1


	//   ....[151]....
        /*0a3c*/ 	.word	0x000073c0
        /*0a40*/ 	.word	0x00000006
        /*0a44*/ 	.word	0x00000000
        /*0a48*/ 	.short	0x010a
        /*0a4a*/ 	.byte	0x3f
	.zero		1


	//   ....[152]....
        /*0a4c*/ 	.word	0x00007450
        /*0a50*/ 	.word	0x00000007
        /*0a54*/ 	.word	0x00000000
        /*0a58*/ 	.short	0x010a
        /*0a5a*/ 	.byte	0x3f
	.zero		1


	//   ....[153]....
        /*0a5c*/ 	.word	0x000074e0
        /*0a60*/ 	.word	0x00000006
        /*0a64*/ 	.word	0x00000000
        /*0a68*/ 	.short	0x010a
        /*0a6a*/ 	.byte	0x3f
	.zero		1


	//   ....[154]....
        /*0a6c*/ 	.word	0x00007570
        /*0a70*/ 	.word	0x00000007
        /*0a74*/ 	.word	0x00000000
        /*0a78*/ 	.short	0x010a
        /*0a7a*/ 	.byte	0x3f
	.zero		1


	//   ....[155]....
        /*0a7c*/ 	.word	0x00007600
        /*0a80*/ 	.word	0x00000006
        /*0a84*/ 	.word	0x00000000
        /*0a88*/ 	.short	0x010a
        /*0a8a*/ 	.byte	0x3f
	.zero		1


	//   ....[156]....
        /*0a8c*/ 	.word	0x00007690
        /*0a90*/ 	.word	0x00000007
        /*0a94*/ 	.word	0x00000000
        /*0a98*/ 	.short	0x010a
        /*0a9a*/ 	.byte	0x3f
	.zero		1


	//   ....[157]....
        /*0a9c*/ 	.word	0x00007720
        /*0aa0*/ 	.word	0x00000006
        /*0aa4*/ 	.word	0x00000000
        /*0aa8*/ 	.short	0x010a
        /*0aaa*/ 	.byte	0x3f
	.zero		1


	//   ....[158]....
        /*0aac*/ 	.word	0x000077b0
        /*0ab0*/ 	.word	0x00000007
        /*0ab4*/ 	.word	0x00000000
        /*0ab8*/ 	.short	0x010a
        /*0aba*/ 	.byte	0x3f
	.zero		1


	//   ....[159]....
        /*0abc*/ 	.word	0x00007840
        /*0ac0*/ 	.word	0x00000006
        /*0ac4*/ 	.word	0x00000000
        /*0ac8*/ 	.short	0x010a
        /*0aca*/ 	.byte	0x3f
	.zero		1


	//   ....[160]....
        /*0acc*/ 	.word	0x000078d0
        /*0ad0*/ 	.word	0x00000007
        /*0ad4*/ 	.word	0x00000000
        /*0ad8*/ 	.short	0x010a
        /*0ada*/ 	.byte	0x3f
	.zero		1


	//   ....[161]....
        /*0adc*/ 	.word	0x00007960
        /*0ae0*/ 	.word	0x00000006
        /*0ae4*/ 	.word	0x00000000
        /*0ae8*/ 	.short	0x010a
        /*0aea*/ 	.byte	0x3f
	.zero		1


	//   ....[162]....
        /*0aec*/ 	.word	0x000079f0
        /*0af0*/ 	.word	0x00000007
        /*0af4*/ 	.word	0x00000000
        /*0af8*/ 	.short	0x010a
        /*0afa*/ 	.byte	0x3f
	.zero		1


	//   ....[163]....
        /*0afc*/ 	.word	0x00007a80
        /*0b00*/ 	.word	0x00000006
        /*0b04*/ 	.word	0x00000000
        /*0b08*/ 	.short	0x010a
        /*0b0a*/ 	.byte	0x3f
	.zero		1


	//   ....[164]....
        /*0b0c*/ 	.word	0x00007b10
        /*0b10*/ 	.word	0x00000007
        /*0b14*/ 	.word	0x00000000
        /*0b18*/ 	.short	0x010a
        /*0b1a*/ 	.byte	0x3f
	.zero		1


	//   ....[165]....
        /*0b1c*/ 	.word	0x00007ba0
        /*0b20*/ 	.word	0x00000006
        /*0b24*/ 	.word	0x00000000
        /*0b28*/ 	.short	0x010a
        /*0b2a*/ 	.byte	0x3f
	.zero		1


	//   ....[166]....
        /*0b2c*/ 	.word	0x00007c30
        /*0b30*/ 	.word	0x00000007
        /*0b34*/ 	.word	0x00000000
        /*0b38*/ 	.short	0x010a
        /*0b3a*/ 	.byte	0x3f
	.zero		1


	//   ....[167]....
        /*0b3c*/ 	.word	0x00007cc0
        /*0b40*/ 	.word	0x00000005
        /*0b44*/ 	.word	0x00000000
        /*0b48*/ 	.short	0x010a
        /*0b4a*/ 	.byte	0x3f
	.zero		1


	//   ....[168]....
        /*0b4c*/ 	.word	0x00007d30
        /*0b50*/ 	.word	0x00000003
        /*0b54*/ 	.word	0xfffffff8
        /*0b58*/ 	.short	0x010a
        /*0b5a*/ 	.byte	0x3f
	.zero		1


	//   ....[169]....
        /*0b5c*/ 	.word	0x00007d80
        /*0b60*/ 	.word	0x00000003
        /*0b64*/ 	.word	0x00000000
        /*0b68*/ 	.short	0x010a
        /*0b6a*/ 	.byte	0x3f
	.zero		1


	//   ....[170]....
        /*0b6c*/ 	.word	0x00007de0
        /*0b70*/ 	.word	0x00000005
        /*0b74*/ 	.word	0x00000000
        /*0b78*/ 	.short	0x010a
        /*0b7a*/ 	.byte	0x3f
	.zero		1


	//   ....[171]....
        /*0b7c*/ 	.word	0x00007e40
        /*0b80*/ 	.word	0x00000004
        /*0b84*/ 	.word	0x00000008
        /*0b88*/ 	.short	0x010a
        /*0b8a*/ 	.byte	0x3f
	.zero		1


	//   ....[172]....
        /*0b8c*/ 	.word	0x00007f10
        /*0b90*/ 	.word	0x0000000d
        /*0b94*/ 	.word	0x00000190
        /*0b98*/ 	.short	0x010a
        /*0b9a*/ 	.byte	0x3f
	.zero		1


	//   ....[173]....
        /*0b9c*/ 	.word	0x00007fe0
        /*0ba0*/ 	.word	0x00000007
        /*0ba4*/ 	.word	0x00000000
        /*0ba8*/ 	.short	0x010a
        /*0baa*/ 	.byte	0x3f
	.zero		1


	//   ....[174]....
        /*0bac*/ 	.word	0x00008030
        /*0bb0*/ 	.word	0x00000006
        /*0bb4*/ 	.word	0x00000000
        /*0bb8*/ 	.short	0x010a
        /*0bba*/ 	.byte	0x3f
	.zero		1


	//   ....[175]....
        /*0bbc*/ 	.word	0x00008080
        /*0bc0*/ 	.word	0x00000007
        /*0bc4*/ 	.word	0x00000000
        /*0bc8*/ 	.short	0x010a
        /*0bca*/ 	.byte	0x3f
	.zero		1


	//   ....[176]....
        /*0bcc*/ 	.word	0x000080d0
        /*0bd0*/ 	.word	0x00000006
        /*0bd4*/ 	.word	0x00000000
        /*0bd8*/ 	.short	0x010a
        /*0bda*/ 	.byte	0x3f
	.zero		1


	//   ....[177]....
        /*0bdc*/ 	.word	0x00008120
        /*0be0*/ 	.word	0x00000007
        /*0be4*/ 	.word	0x00000000
        /*0be8*/ 	.short	0x010a
        /*0bea*/ 	.byte	0x3f
	.zero		1


	//   ....[178]....
        /*0bec*/ 	.word	0x00008170
        /*0bf0*/ 	.word	0x00000006
        /*0bf4*/ 	.word	0x00000000
        /*0bf8*/ 	.short	0x010a
        /*0bfa*/ 	.byte	0x3f
	.zero		1


	//   ....[179]....
        /*0bfc*/ 	.word	0x000081c0
        /*0c00*/ 	.word	0x00000007
        /*0c04*/ 	.word	0x00000000
        /*0c08*/ 	.short	0x010a
        /*0c0a*/ 	.byte	0x3f
	.zero		1


	//   ....[180]....
        /*0c0c*/ 	.word	0x00008210
        /*0c10*/ 	.word	0x00000006
        /*0c14*/ 	.word	0x00000000
        /*0c18*/ 	.short	0x010a
        /*0c1a*/ 	.byte	0x3f
	.zero		1


	//   ....[181]....
        /*0c1c*/ 	.word	0x00008260
        /*0c20*/ 	.word	0x00000007
        /*0c24*/ 	.word	0x00000000
        /*0c28*/ 	.short	0x010a
        /*0c2a*/ 	.byte	0x3f
	.zero		1


	//   ....[182]....
        /*0c2c*/ 	.word	0x000082b0
        /*0c30*/ 	.word	0x00000006
        /*0c34*/ 	.word	0x00000000
        /*0c38*/ 	.short	0x010a
        /*0c3a*/ 	.byte	0x3f
	.zero		1


	//   ....[183]....
        /*0c3c*/ 	.word	0x00008300
        /*0c40*/ 	.word	0x00000007
        /*0c44*/ 	.word	0x00000000
        /*0c48*/ 	.short	0x010a
        /*0c4a*/ 	.byte	0x3f
	.zero		1


	//   ....[184]....
        /*0c4c*/ 	.word	0x00008350
        /*0c50*/ 	.word	0x00000006
        /*0c54*/ 	.word	0x00000000
        /*0c58*/ 	.short	0x010a
        /*0c5a*/ 	.byte	0x3f
	.zero		1


	//   ....[185]....
        /*0c5c*/ 	.word	0x000083a0
        /*0c60*/ 	.word	0x00000007
        /*0c64*/ 	.word	0x00000000
        /*0c68*/ 	.short	0x010a
        /*0c6a*/ 	.byte	0x3f
	.zero		1


	//   ....[186]....
        /*0c6c*/ 	.word	0x000083f0
        /*0c70*/ 	.word	0x00000006
        /*0c74*/ 	.word	0x00000000
        /*0c78*/ 	.short	0x010a
        /*0c7a*/ 	.byte	0x3f
	.zero		1


	//   ....[187]....
        /*0c7c*/ 	.word	0x00008440
        /*0c80*/ 	.word	0x00000007
        /*0c84*/ 	.word	0x00000000
        /*0c88*/ 	.short	0x010a
        /*0c8a*/ 	.byte	0x3f
	.zero		1


	//   ....[188]....
        /*0c8c*/ 	.word	0x00008490
        /*0c90*/ 	.word	0x00000006
        /*0c94*/ 	.word	0x00000000
        /*0c98*/ 	.short	0x010a
        /*0c9a*/ 	.byte	0x3f
	.zero		1


	//   ....[189]....
        /*0c9c*/ 	.word	0x000084e0
        /*0ca0*/ 	.word	0x00000007
        /*0ca4*/ 	.word	0x00000000
        /*0ca8*/ 	.short	0x010a
        /*0caa*/ 	.byte	0x3f
	.zero		1


	//   ....[190]....
        /*0cac*/ 	.word	0x00008530
        /*0cb0*/ 	.word	0x00000006
        /*0cb4*/ 	.word	0x00000000
        /*0cb8*/ 	.short	0x010a
        /*0cba*/ 	.byte	0x3f
	.zero		1


	//   ....[191]....
        /*0cbc*/ 	.word	0x00008580
        /*0cc0*/ 	.word	0x00000007
        /*0cc4*/ 	.word	0x00000000
        /*0cc8*/ 	.short	0x010a
        /*0cca*/ 	.byte	0x3f
	.zero		1


	//   ....[192]....
        /*0ccc*/ 	.word	0x000085d0
        /*0cd0*/ 	.word	0x00000006
        /*0cd4*/ 	.word	0x00000000
        /*0cd8*/ 	.short	0x010a
        /*0cda*/ 	.byte	0x3f
	.zero		1


	//   ....[193]....
        /*0cdc*/ 	.word	0x00008620
        /*0ce0*/ 	.word	0x00000007
        /*0ce4*/ 	.word	0x00000000
        /*0ce8*/ 	.short	0x010a
        /*0cea*/ 	.byte	0x3f
	.zero		1


	//   ....[194]....
        /*0cec*/ 	.word	0x00008670
        /*0cf0*/ 	.word	0x00000006
        /*0cf4*/ 	.word	0x00000000
        /*0cf8*/ 	.short	0x010a
        /*0cfa*/ 	.byte	0x3f
	.zero		1


	//   ....[195]....
        /*0cfc*/ 	.word	0x000086c0
        /*0d00*/ 	.word	0x00000007
        /*0d04*/ 	.word	0x00000000
        /*0d08*/ 	.short	0x010a
        /*0d0a*/ 	.byte	0x3f
	.zero		1


	//   ....[196]....
        /*0d0c*/ 	.word	0x00008710
        /*0d10*/ 	.word	0x00000006
        /*0d14*/ 	.word	0x00000000
        /*0d18*/ 	.short	0x010a
        /*0d1a*/ 	.byte	0x3f
	.zero		1


	//   ....[197]....
        /*0d1c*/ 	.word	0x00008760
        /*0d20*/ 	.word	0x00000007
        /*0d24*/ 	.word	0x00000000
        /*0d28*/ 	.short	0x010a
        /*0d2a*/ 	.byte	0x3f
	.zero		1


	//   ....[198]....
        /*0d2c*/ 	.word	0x000087b0
        /*0d30*/ 	.word	0x00000006
        /*0d34*/ 	.word	0x00000000
        /*0d38*/ 	.short	0x010a
        /*0d3a*/ 	.byte	0x3f
	.zero		1


	//   ....[199]....
        /*0d3c*/ 	.word	0x00008800
        /*0d40*/ 	.word	0x00000007
        /*0d44*/ 	.word	0x00000000
        /*0d48*/ 	.short	0x010a
        /*0d4a*/ 	.byte	0x3f
	.zero		1


	//   ....[200]....
        /*0d4c*/ 	.word	0x00008850
        /*0d50*/ 	.word	0x00000006
        /*0d54*/ 	.word	0x00000000
        /*0d58*/ 	.short	0x010a
        /*0d5a*/ 	.byte	0x3f
	.zero		1


	//   ....[201]....
        /*0d5c*/ 	.word	0x000088a0
        /*0d60*/ 	.word	0x00000007
        /*0d64*/ 	.word	0x00000000
        /*0d68*/ 	.short	0x010a
        /*0d6a*/ 	.byte	0x3f
	.zero		1


	//   ....[202]....
        /*0d6c*/ 	.word	0x000088f0
        /*0d70*/ 	.word	0x00000006
        /*0d74*/ 	.word	0x00000000
        /*0d78*/ 	.short	0x010a
        /*0d7a*/ 	.byte	0x3f
	.zero		1


	//   ....[203]....
        /*0d7c*/ 	.word	0x00008940
        /*0d80*/ 	.word	0x00000007
        /*0d84*/ 	.word	0x00000000
        /*0d88*/ 	.short	0x010a
        /*0d8a*/ 	.byte	0x3f
	.zero		1


	//   ....[204]....
        /*0d8c*/ 	.word	0x00008990
        /*0d90*/ 	.word	0x00000006
        /*0d94*/ 	.word	0x00000000
        /*0d98*/ 	.short	0x010a
        /*0d9a*/ 	.byte	0x3f
	.zero		1


	//   ....[205]....
        /*0d9c*/ 	.word	0x000089e0
        /*0da0*/ 	.word	0x00000007
        /*0da4*/ 	.word	0x00000000
        /*0da8*/ 	.short	0x010a
        /*0daa*/ 	.byte	0x3f
	.zero		1


	//   ....[206]....
        /*0dac*/ 	.word	0x00008a30
        /*0db0*/ 	.word	0x00000006
        /*0db4*/ 	.word	0x00000000
        /*0db8*/ 	.short	0x010a
        /*0dba*/ 	.byte	0x3f
	.zero		1


	//   ....[207]....
        /*0dbc*/ 	.word	0x00008a80
        /*0dc0*/ 	.word	0x00000007
        /*0dc4*/ 	.word	0x00000000
        /*0dc8*/ 	.short	0x010a
        /*0dca*/ 	.byte	0x3f
	.zero		1


	//   ....[208]....
        /*0dcc*/ 	.word	0x00008ad0
        /*0dd0*/ 	.word	0x00000006
        /*0dd4*/ 	.word	0x00000000
        /*0dd8*/ 	.short	0x010a
        /*0dda*/ 	.byte	0x3f
	.zero		1


	//   ....[209]....
        /*0ddc*/ 	.word	0x00008b20
        /*0de0*/ 	.word	0x00000007
        /*0de4*/ 	.word	0x00000000
        /*0de8*/ 	.short	0x010a
        /*0dea*/ 	.byte	0x3f
	.zero		1


	//   ....[210]....
        /*0dec*/ 	.word	0x00008b70
        /*0df0*/ 	.word	0x00000006
        /*0df4*/ 	.word	0x00000000
        /*0df8*/ 	.short	0x010a
        /*0dfa*/ 	.byte	0x3f
	.zero		1


	//   ....[211]....
        /*0dfc*/ 	.word	0x00008bc0
        /*0e00*/ 	.word	0x00000007
        /*0e04*/ 	.word	0x00000000
        /*0e08*/ 	.short	0x010a
        /*0e0a*/ 	.byte	0x3f
	.zero		1


	//   ....[212]....
        /*0e0c*/ 	.word	0x00008c10
        /*0e10*/ 	.word	0x00000006
        /*0e14*/ 	.word	0x00000000
        /*0e18*/ 	.short	0x010a
        /*0e1a*/ 	.byte	0x3f
	.zero		1


	//   ....[213]....
        /*0e1c*/ 	.word	0x00008c60
        /*0e20*/ 	.word	0x00000007
        /*0e24*/ 	.word	0x00000000
        /*0e28*/ 	.short	0x010a
        /*0e2a*/ 	.byte	0x3f
	.zero		1


	//   ....[214]....
        /*0e2c*/ 	.word	0x00008cb0
        /*0e30*/ 	.word	0x00000006
        /*0e34*/ 	.word	0x00000000
        /*0e38*/ 	.short	0x010a
        /*0e3a*/ 	.byte	0x3f
	.zero		1


	//   ....[215]....
        /*0e3c*/ 	.word	0x00008d00
        /*0e40*/ 	.word	0x00000007
        /*0e44*/ 	.word	0x00000000
        /*0e48*/ 	.short	0x010a
        /*0e4a*/ 	.byte	0x3f
	.zero		1


	//   ....[216]....
        /*0e4c*/ 	.word	0x00008d50
        /*0e50*/ 	.word	0x00000006
        /*0e54*/ 	.word	0x00000000
        /*0e58*/ 	.short	0x010a
        /*0e5a*/ 	.byte	0x3f
	.zero		1


	//   ....[217]....
        /*0e5c*/ 	.word	0x00008da0
        /*0e60*/ 	.word	0x00000007
        /*0e64*/ 	.word	0x00000000
        /*0e68*/ 	.short	0x010a
        /*0e6a*/ 	.byte	0x3f
	.zero		1


	//   ....[218]....
        /*0e6c*/ 	.word	0x00008df0
        /*0e70*/ 	.word	0x00000006
        /*0e74*/ 	.word	0x00000000
        /*0e78*/ 	.short	0x010a
        /*0e7a*/ 	.byte	0x3f
	.zero		1


	//   ....[219]....
        /*0e7c*/ 	.word	0x00008e40
        /*0e80*/ 	.word	0x00000007
        /*0e84*/ 	.word	0x00000000
        /*0e88*/ 	.short	0x010a
        /*0e8a*/ 	.byte	0x3f
	.zero		1


	//   ....[220]....
        /*0e8c*/ 	.word	0x00008e90
        /*0e90*/ 	.word	0x00000006
        /*0e94*/ 	.word	0x00000000
        /*0e98*/ 	.short	0x010a
        /*0e9a*/ 	.byte	0x3f
	.zero		1


	//   ....[221]....
        /*0e9c*/ 	.word	0x00008ee0
        /*0ea0*/ 	.word	0x00000007
        /*0ea4*/ 	.word	0x00000000
        /*0ea8*/ 	.short	0x010a
        /*0eaa*/ 	.byte	0x3f
	.zero		1


	//----- nvinfo : EIATTR_NUM_MBARRIERS
	.align		4
.L_37:
        /*0eac*/ 	.byte	0x03, 0x38
        /*0eae*/ 	.short	0x006a


	//----- nvinfo : EIATTR_EXIT_INSTR_OFFSETS
	.align		4
        /*0eb0*/ 	.byte	0x04, 0x1c
        /*0eb2*/ 	.short	(.L_39 - .L_38)


	//   ....[0]....
.L_38:
        /*0eb4*/ 	.word	0x000019e0


	//   ....[1]....
        /*0eb8*/ 	.word	0x00001a40


	//   ....[2]....
        /*0ebc*/ 	.word	0x00005310


	//   ....[3]....
        /*0ec0*/ 	.word	0x00005340


	//   ....[4]....
        /*0ec4*/ 	.word	0x00007d10


	//----- nvinfo : EIATTR_MAX_THREADS
	.align		4
.L_39:
        /*0ec8*/ 	.byte	0x04, 0x05
        /*0eca*/ 	.short	(.L_41 - .L_40)
.L_40:
        /*0ecc*/ 	.word	0x00000180
        /*0ed0*/ 	.word	0x00000001
        /*0ed4*/ 	.word	0x00000001


	//----- nvinfo : EIATTR_CRS_STACK_SIZE
	.align		4
.L_41:
        /*0ed8*/ 	.byte	0x04, 0x1e
        /*0eda*/ 	.short	(.L_43 - .L_42)
.L_42:
        /*0edc*/ 	.word	0x00000000


	//----- nvinfo : EIATTR_CBANK_PARAM_SIZE
	.align		4
.L_43:
        /*0ee0*/ 	.byte	0x03, 0x19
        /*0ee2*/ 	.short	0x0470


	//----- nvinfo : EIATTR_PARAM_CBANK
	.align		4
        /*0ee4*/ 	.byte	0x04, 0x0a
        /*0ee6*/ 	.short	(.L_45 - .L_44)
	.align		4
.L_44:
        /*0ee8*/ 	.word	index@(.nv.constant0._ZN7cutlass13device_kernelINS_4gemm6kernel13GemmUniversalIN4cute5tupleIJiiiiEEENS1_10collective13CollectiveMmaINS1_34MainloopSm90TmaGmmaWarpSpecializedILi50ENS5_IJNS4_1CILi2EEENSA_ILi1EEESC_EEENS1_32KernelTmaWarpSpecializedPingpongEEENS5_IJNSA_ILi64EEENSA_ILi80EEENSA_ILi32EEEEEEaNS5_IJlSC_lEEEaSK_NS4_8TiledMMAINS4_8MMA_AtomIJNS4_4SM904GMMA26MMA_64x16x32_S32S8S8_SS_TNEEEENS4_6LayoutINS5_IJSC_SC_SC_EEENS5_IJNSA_ILi0EEEST_ST_EEEEENS5_IJNS4_10UnderscoreESW_SW_EEEEENS4_13SM90_TMA_LOADENS4_14ComposedLayoutINS4_7SwizzleILi1ELi4ELi3EEENS4_18smem_ptr_flag_bitsILi8EEENSR_INS5_IJNSA_ILi8EEESI_EEENS5_IJSI_SC_EEEEEEEvNS4_8identityENS4_23SM90_TMA_LOAD_MULTICASTES19_vS1A_EENS_8epilogue10collective6detail29Sm90TmaWarpSpecializedAdapterINS1E_15DefaultEpilogueIaSK_SK_NS1D_6thread17LinearCombinationIaLi1EiiLNS1I_9ScaleType4KindE0ELNS_15FloatRoundStyleE2EaEENS1_15EpilogueDefaultEEEEEvvEEEEvNT_6ParamsE)
        /*0eec*/ 	.short	0x0210
        /*0eee*/ 	.short	0x0470


	//----- nvinfo : EIATTR_SW_WAR
	.align		4
.L_45:
        /*0ef0*/ 	.byte	0x04, 0x36
        /*0ef2*/ 	.short	(.L_47 - .L_46)
.L_46:
        /*0ef4*/ 	.word	0x00000008
.L_47:


//--------------------- .nv.callgraph             --------------------------
	.section	.nv.callgraph,"",@"SHT_CUDA_CALLGRAPH"
	.align	4
	.sectionentsize	8
	.align		4
        /*0000*/ 	.word	0x00000000
	.align		4
        /*0004*/ 	.word	0xffffffff
	.align		4
        /*0008*/ 	.word	index@(_ZN7cutlass13device_kernelINS_4gemm6kernel13GemmUniversalIN4cute5tupleIJiiiiEEENS1_10collective13CollectiveMmaINS1_34MainloopSm90TmaGmmaWarpSpecializedILi50ENS5_IJNS4_1CILi2EEENSA_ILi1EEESC_EEENS1_32KernelTmaWarpSpecializedPingpongEEENS5_IJNSA_ILi64EEENSA_ILi80EEENSA_ILi32EEEEEEaNS5_IJlSC_lEEEaSK_NS4_8TiledMMAINS4_8MMA_AtomIJNS4_4SM904GMMA26MMA_64x16x32_S32S8S8_SS_TNEEEENS4_6LayoutINS5_IJSC_SC_SC_EEENS5_IJNSA_ILi0EEEST_ST_EEEEENS5_IJNS4_10UnderscoreESW_SW_EEEEENS4_13SM90_TMA_LOADENS4_14ComposedLayoutINS4_7SwizzleILi1ELi4ELi3EEENS4_18smem_ptr_flag_bitsILi8EEENSR_INS5_IJNSA_ILi8EEESI_EEENS5_IJSI_SC_EEEEEEEvNS4_8identityENS4_23SM90_TMA_LOAD_MULTICASTES19_vS1A_EENS_8epilogue10collective6detail29Sm90TmaWarpSpecializedAdapterINS1E_15DefaultEpilogueIaSK_SK_NS1D_6thread17LinearCombinationIaLi1EiiLNS1I_9ScaleType4KindE0ELNS_15FloatRoundStyleE2EaEENS1_15EpilogueDefaultEEEEEvvEEEEvNT_6ParamsE)
	.align		4
        /*000c*/ 	.word	index@(__assertfail)
	.align		4
        /*0010*/ 	.word	0x00000000
	.align		4
        /*0014*/ 	.word	0xfffffffe
	.align		4
        /*0018*/ 	.word	0x00000000
	.align		4
        /*001c*/ 	.word	0xfffffffd
	.align		4
        /*0020*/ 	.word	0x00000000
	.align		4
        /*0024*/ 	.word	0xfffffffc


//--------------------- .nv.constant4             --------------------------
	.section	.nv.constant4,"a",@progbits
	.align	8
	.align		8
.nv.constant4:
        /*0000*/ 	.dword	__assertfail
	.align		8
        /*0008*/ 	.dword	__unnamed_1
	.align		8
        /*0010*/ 	.dword	_ZN39_INTERNAL_8e6b50c5_4_k_cu_4d278814_45714cuda3std3__45__cpo5beginE
	.align		8
        /*0018*/ 	.dword	_ZN39_INTERNAL_8e6b50c5_4_k_cu_4d278814_45714cuda3std3__45__cpo3endE
	.align		8
        /*0020*/ 	.dword	_ZN39_INTERNAL_8e6b50c5_4_k_cu_4d278814_45714cuda3std3__45__cpo6cbeginE
	.align		8
        /*0028*/ 	.dword	_ZN39_INTERNAL_8e6b50c5_4_k_cu_4d278814_45714cuda3std3__45__cpo4cendE
	.align		8
        /*0030*/ 	.dword	_ZN39_INTERNAL_8e6b50c5_4_k_cu_4d278814_45714cuda3std3__441_GLOBAL__N__8e6b50c5_4_k_cu_4d278814_45716ignoreE
	.align		8
        /*0038*/ 	.dword	_ZN39_INTERNAL_8e6b50c5_4_k_cu_4d278814_45714cuda3std3__419piecewise_constructE
	.align		8
        /*0040*/ 	.dword	_ZN39_INTERNAL_8e6b50c5_4_k_cu_4d278814_45714cuda3std3__48in_placeE
	.align		8
        /*0048*/ 	.dword	_ZN39_INTERNAL_8e6b50c5_4_k_cu_4d278814_45714cuda3std6ranges3__45__cpo4swapE
	.align		8
        /*0050*/ 	.dword	_ZN39_INTERNAL_8e6b50c5_4_k_cu_4d278814_45714cuda3std6ranges3__45__cpo9iter_moveE
	.align		8
        /*0058*/ 	.dword	_ZN39_INTERNAL_8e6b50c5_4_k_cu_4d278814_45714cute7productE
	.align		8
        /*0060*/ 	.dword	_ZN39_INTERNAL_8e6b50c5_4_k_cu_4d278814_45714cute1_E
	.align		8
        /*0068*/ 	.dword	$str$22
	.align		8
        /*0070*/ 	.dword	$str$23


//--------------------- .text._ZN7cutlass13device_kernelINS_4gemm6kernel13GemmUniversalIN4cute5tupleIJiiiiEEENS1_10collective13CollectiveMmaINS1_34MainloopSm90TmaGmmaWarpSpecializedILi50ENS5_IJNS4_1CILi2EEENSA_ILi1EEESC_EEENS1_32KernelTmaWarpSpecializedPingpongEEENS5_IJNSA_ILi64EEENSA_ILi80EEENSA_ILi32EEEEEEaNS5_IJlSC_lEEEaSK_NS4_8TiledMMAINS4_8MMA_AtomIJNS4_4SM904GMMA26MMA_64x16x32_S32S8S8_SS_TNEEEENS4_6LayoutINS5_IJSC_SC_SC_EEENS5_IJNSA_ILi0EEEST_ST_EEEEENS5_IJNS4_10UnderscoreESW_SW_EEEEENS4_13SM90_TMA_LOADENS4_14ComposedLayoutINS4_7SwizzleILi1ELi4ELi3EEENS4_18smem_ptr_flag_bitsILi8EEENSR_INS5_IJNSA_ILi8EEESI_EEENS5_IJSI_SC_EEEEEEEvNS4_8identityENS4_23SM90_TMA_LOAD_MULTICASTES19_vS1A_EENS_8epilogue10collective6detail29Sm90TmaWarpSpecializedAdapterINS1E_15DefaultEpilogueIaSK_SK_NS1D_6thread17LinearCombinationIaLi1EiiLNS1I_9ScaleType4KindE0ELNS_15FloatRoundStyleE2EaEENS1_15EpilogueDefaultEEEEEvvEEEEvNT_6ParamsE --------------------------
	.section	.text._ZN7cutlass13device_kernelINS_4gemm6kernel13GemmUniversalIN4cute5tupleIJiiiiEEENS1_10collective13CollectiveMmaINS1_34MainloopSm90TmaGmmaWarpSpecializedILi50ENS5_IJNS4_1CILi2EEENSA_ILi1EEESC_EEENS1_32KernelTmaWarpSpecializedPingpongEEENS5_IJNSA_ILi64EEENSA_ILi80EEENSA_ILi32EEEEEEaNS5_IJlSC_lEEEaSK_NS4_8TiledMMAINS4_8MMA_AtomIJNS4_4SM904GMMA26MMA_64x16x32_S32S8S8_SS_TNEEEENS4_6LayoutINS5_IJSC_SC_SC_EEENS5_IJNSA_ILi0EEEST_ST_EEEEENS5_IJNS4_10UnderscoreESW_SW_EEEEENS4_13SM90_TMA_LOADENS4_14ComposedLayoutINS4_7SwizzleILi1ELi4ELi3EEENS4_18smem_ptr_flag_bitsILi8EEENSR_INS5_IJNSA_ILi8EEESI_EEENS5_IJSI_SC_EEEEEEEvNS4_8identityENS4_23SM90_TMA_LOAD_MULTICASTES19_vS1A_EENS_8epilogue10collective6detail29Sm90TmaWarpSpecializedAdapterINS1E_15DefaultEpilogueIaSK_SK_NS1D_6thread17LinearCombinationIaLi1EiiLNS1I_9ScaleType4KindE0ELNS_15FloatRoundStyleE2EaEENS1_15EpilogueDefaultEEEEEvvEEEEvNT_6ParamsE,"ax",@progbits
	.align	128
.text._ZN7cutlass13device_kernelINS_4gemm6kernel13GemmUniversalIN4cute5tupleIJiiiiEEENS1_10collective13CollectiveMmaINS1_34MainloopSm90TmaGmmaWarpSpecializedILi50ENS5_IJNS4_1CILi2EEENSA_ILi1EEESC_EEENS1_32KernelTmaWarpSpecializedPingpongEEENS5_IJNSA_ILi64EEENSA_ILi80EEENSA_ILi32EEEEEEaNS5_IJlSC_lEEEaSK_NS4_8TiledMMAINS4_8MMA_AtomIJNS4_4SM904GMMA26MMA_64x16x32_S32S8S8_SS_TNEEEENS4_6LayoutINS5_IJSC_SC_SC_EEENS5_IJNSA_ILi0EEEST_ST_EEEEENS5_IJNS4_10UnderscoreESW_SW_EEEEENS4_13SM90_TMA_LOADENS4_14ComposedLayoutINS4_7SwizzleILi1ELi4ELi3EEENS4_18smem_ptr_flag_bitsILi8EEENSR_INS5_IJNSA_ILi8EEESI_EEENS5_IJSI_SC_EEEEEEEvNS4_8identityENS4_23SM90_TMA_LOAD_MULTICASTES19_vS1A_EENS_8epilogue10collective6detail29Sm90TmaWarpSpecializedAdapterINS1E_15DefaultEpilogueIaSK_SK_NS1D_6thread17LinearCombinationIaLi1EiiLNS1I_9ScaleType4KindE0ELNS_15FloatRoundStyleE2EaEENS1_15EpilogueDefaultEEEEEvvEEEEvNT_6ParamsE:
        .type           _ZN7cutlass13device_kernelINS_4gemm6kernel13GemmUniversalIN4cute5tupleIJiiiiEEENS1_10collective13CollectiveMmaINS1_34MainloopSm90TmaGmmaWarpSpecializedILi50ENS5_IJNS4_1CILi2EEENSA_ILi1EEESC_EEENS1_32KernelTmaWarpSpecializedPingpongEEENS5_IJNSA_ILi64EEENSA_ILi80EEENSA_ILi32EEEEEEaNS5_IJlSC_lEEEaSK_NS4_8TiledMMAINS4_8MMA_AtomIJNS4_4SM904GMMA26MMA_64x16x32_S32S8S8_SS_TNEEEENS4_6LayoutINS5_IJSC_SC_SC_EEENS5_IJNSA_ILi0EEEST_ST_EEEEENS5_IJNS4_10UnderscoreESW_SW_EEEEENS4_13SM90_TMA_LOADENS4_14ComposedLayoutINS4_7SwizzleILi1ELi4ELi3EEENS4_18smem_ptr_flag_bitsILi8EEENSR_INS5_IJNSA_ILi8EEESI_EEENS5_IJSI_SC_EEEEEEEvNS4_8identityENS4_23SM90_TMA_LOAD_MULTICASTES19_vS1A_EENS_8epilogue10collective6detail29Sm90TmaWarpSpecializedAdapterINS1E_15DefaultEpilogueIaSK_SK_NS1D_6thread17LinearCombinationIaLi1EiiLNS1I_9ScaleType4KindE0ELNS_15FloatRoundStyleE2EaEENS1_15EpilogueDefaultEEEEEvvEEEEvNT_6ParamsE,@function
        .size           _ZN7cutlass13device_kernelINS_4gemm6kernel13GemmUniversalIN4cute5tupleIJiiiiEEENS1_10collective13CollectiveMmaINS1_34MainloopSm90TmaGmmaWarpSpecializedILi50ENS5_IJNS4_1CILi2EEENSA_ILi1EEESC_EEENS1_32KernelTmaWarpSpecializedPingpongEEENS5_IJNSA_ILi64EEENSA_ILi80EEENSA_ILi32EEEEEEaNS5_IJlSC_lEEEaSK_NS4_8TiledMMAINS4_8MMA_AtomIJNS4_4SM904GMMA26MMA_64x16x32_S32S8S8_SS_TNEEEENS4_6LayoutINS5_IJSC_SC_SC_EEENS5_IJNSA_ILi0EEEST_ST_EEEEENS5_IJNS4_10UnderscoreESW_SW_EEEEENS4_13SM90_TMA_LOADENS4_14ComposedLayoutINS4_7SwizzleILi1ELi4ELi3EEENS4_18smem_ptr_flag_bitsILi8EEENSR_INS5_IJNSA_ILi8EEESI_EEENS5_IJSI_SC_EEEEEEEvNS4_8identityENS4_23SM90_TMA_LOAD_MULTICASTES19_vS1A_EENS_8epilogue10collective6detail29Sm90TmaWarpSpecializedAdapterINS1E_15DefaultEpilogueIaSK_SK_NS1D_6thread17LinearCombinationIaLi1EiiLNS1I_9ScaleType4KindE0ELNS_15FloatRoundStyleE2EaEENS1_15EpilogueDefaultEEEEEvvEEEEvNT_6ParamsE,(.L_x_250 - _ZN7cutlass13device_kernelINS_4gemm6kernel13GemmUniversalIN4cute5tupleIJiiiiEEENS1_10collective13CollectiveMmaINS1_34MainloopSm90TmaGmmaWarpSpecializedILi50ENS5_IJNS4_1CILi2EEENSA_ILi1EEESC_EEENS1_32KernelTmaWarpSpecializedPingpongEEENS5_IJNSA_ILi64EEENSA_ILi80EEENSA_ILi32EEEEEEaNS5_IJlSC_lEEEaSK_NS4_8TiledMMAINS4_8MMA_AtomIJNS4_4SM904GMMA26MMA_64x16x32_S32S8S8_SS_TNEEEENS4_6LayoutINS5_IJSC_SC_SC_EEENS5_IJNSA_ILi0EEEST_ST_EEEEENS5_IJNS4_10UnderscoreESW_SW_EEEEENS4_13SM90_TMA_LOADENS4_14ComposedLayoutINS4_7SwizzleILi1ELi4ELi3EEENS4_18smem_ptr_flag_bitsILi8EEENSR_INS5_IJNSA_ILi8EEESI_EEENS5_IJSI_SC_EEEEEEEvNS4_8identityENS4_23SM90_TMA_LOAD_MULTICASTES19_vS1A_EENS_8epilogue10collective6detail29Sm90TmaWarpSpecializedAdapterINS1E_15DefaultEpilogueIaSK_SK_NS1D_6thread17LinearCombinationIaLi1EiiLNS1I_9ScaleType4KindE0ELNS_15FloatRoundStyleE2EaEENS1_15EpilogueDefaultEEEEEvvEEEEvNT_6ParamsE)
        .other          _ZN7cutlass13device_kernelINS_4gemm6kernel13GemmUniversalIN4cute5tupleIJiiiiEEENS1_10collective13CollectiveMmaINS1_34MainloopSm90TmaGmmaWarpSpecializedILi50ENS5_IJNS4_1CILi2EEENSA_ILi1EEESC_EEENS1_32KernelTmaWarpSpecializedPingpongEEENS5_IJNSA_ILi64EEENSA_ILi80EEENSA_ILi32EEEEEEaNS5_IJlSC_lEEEaSK_NS4_8TiledMMAINS4_8MMA_AtomIJNS4_4SM904GMMA26MMA_64x16x32_S32S8S8_SS_TNEEEENS4_6LayoutINS5_IJSC_SC_SC_EEENS5_IJNSA_ILi0EEEST_ST_EEEEENS5_IJNS4_10UnderscoreESW_SW_EEEEENS4_13SM90_TMA_LOADENS4_14ComposedLayoutINS4_7SwizzleILi1ELi4ELi3EEENS4_18smem_ptr_flag_bitsILi8EEENSR_INS5_IJNSA_ILi8EEESI_EEENS5_IJSI_SC_EEEEEEEvNS4_8identityENS4_23SM90_TMA_LOAD_MULTICASTES19_vS1A_EENS_8epilogue10collective6detail29Sm90TmaWarpSpecializedAdapterINS1E_15DefaultEpilogueIaSK_SK_NS1D_6thread17LinearCombinationIaLi1EiiLNS1I_9ScaleType4KindE0ELNS_15FloatRoundStyleE2EaEENS1_15EpilogueDefaultEEEEEvvEEEEvNT_6ParamsE,@"STO_CUDA_ENTRY STV_DEFAULT"
_ZN7cutlass13device_kernelINS_4gemm6kernel13GemmUniversalIN4cute5tupleIJiiiiEEENS1_10collective13CollectiveMmaINS1_34MainloopSm90TmaGmmaWarpSpecializedILi50ENS5_IJNS4_1CILi2EEENSA_ILi1EEESC_EEENS1_32KernelTmaWarpSpecializedPingpongEEENS5_IJNSA_ILi64EEENSA_ILi80EEENSA_ILi32EEEEEEaNS5_IJlSC_lEEEaSK_NS4_8TiledMMAINS4_8MMA_AtomIJNS4_4SM904GMMA26MMA_64x16x32_S32S8S8_SS_TNEEEENS4_6LayoutINS5_IJSC_SC_SC_EEENS5_IJNSA_ILi0EEEST_ST_EEEEENS5_IJNS4_10UnderscoreESW_SW_EEEEENS4_13SM90_TMA_LOADENS4_14ComposedLayoutINS4_7SwizzleILi1ELi4ELi3EEENS4_18smem_ptr_flag_bitsILi8EEENSR_INS5_IJNSA_ILi8EEESI_EEENS5_IJSI_SC_EEEEEEEvNS4_8identityENS4_23SM90_TMA_LOAD_MULTICASTES19_vS1A_EENS_8epilogue10collective6detail29Sm90TmaWarpSpecializedAdapterINS1E_15DefaultEpilogueIaSK_SK_NS1D_6thread17LinearCombinationIaLi1EiiLNS1I_9ScaleType4KindE0ELNS_15FloatRoundStyleE2EaEENS1_15EpilogueDefaultEEEEEvvEEEEvNT_6ParamsE:
[----:B------:R-:W0:Y:S02]  /*0000*/  LDC R1, c[0x0][0x28] ;  /* 0x00000a00ff017b82 */ /* 0x000e240000000800 */
[----:B0-----:R-:W-:Y:S01]  /*0010*/  VIADD R1, R1, 0xfffffff8 ;  /* 0xfffffff801017836 */ /* 0x001fe20000000000 */
[----:B------:R-:W0:Y:S01]  /*0020*/  S2R R4, SR_TID.X ;  /* 0x0000000000047919 */ /* 0x000e220000002100 */
[----:B------:R-:W-:Y:S01]  /*0030*/  ELECT P0, URZ, PT ;  /* 0x00000000003f782f */ /* 0x000fe20003800000 */
[----:B------:R-:W-:Y:S01]  /*0040*/  BSSY B0, `(.L_x_0) ;  /* 0x000000f000007945 */ /* 0x000fe20003800000 */
[--C-:B0-----:R-:W-:Y:S02]  /*0050*/  SHF.R.U32.HI R0, RZ, 0x5, R4.reuse ;  /* 0x00000005ff007819 */ /* 0x101fe40000011604 */
[----:B------:R-:W-:-:S03]  /*0060*/  SHF.R.U32.HI R7, RZ, 0x7, R4 ;  /* 0x00000007ff077819 */ /* 0x000fc60000011604 */
[----:B------:R-:W0:Y:S04]  /*0070*/  SHFL.IDX PT, R2, R0, RZ, 0x1f ;  /* 0x00001fff00027589 */ /* 0x000e2800000e0000 */
[----:B------:R1:W2:Y:S01]  /*0080*/  SHFL.IDX PT, R10, R7, RZ, 0x1f ;  /* 0x00001fff070a7589 */ /* 0x0002a200000e0000 */
[----:B0-----:R-:W-:-:S13]  /*0090*/  ISETP.NE.OR P0, PT, R2, RZ, !P0 ;  /* 0x000000ff0200720c */ /* 0x001fda0004705670 */
[----:B-12---:R-:W-:Y:S05]  /*00a0*/  @P0 BRA `(.L_x_1) ;  /* 0x0000000000200947 */ /* 0x006fea0003800000 */
[----:B------:R-:W-:Y:S02]  /*00b0*/  ULDC.64 UR4, c[0x0][0x198] ;  /* 0x0000660000047ab9 */ /* 0x000fe40000000a00 */
[----:B------:R-:W-:Y:S02]  /*00c0*/  UIADD3 UR6, UP0, UR4, 0xf0, URZ ;  /* 0x000000f004067890 */ /* 0x000fe4000ff1e03f */
[----:B------:R-:W-:Y:S02]  /*00d0*/  UIADD3 UR4, UP1, UR4, 0x1f0, URZ ;  /* 0x000001f004047890 */ /* 0x000fe4000ff3e03f */
[----:B------:R-:W-:Y:S02]  /*00e0*/  UIADD3.X UR7, URZ, UR5, URZ, UP0, !UPT ;  /* 0x000000053f077290 */ /* 0x000fe400087fe43f */
[----:B------:R-:W-:-:S07]  /*00f0*/  UIADD3.X UR5, URZ, UR5, URZ, UP1, !UPT ;  /* 0x000000053f057290 */ /* 0x000fce0008ffe43f */
[----:B------:R0:W-:Y:S02]  /*0100*/  UTMACCTL.PF [UR6] ;  /* 0x00000000060079b9 */ /* 0x0001e40008040000 */
[----:B------:R0:W-:Y:S02]  /*0110*/  UTMACCTL.PF [UR4] ;  /* 0x00000000040079b9 */ /* 0x0001e40008040000 */
[----:B0-----:R-:W-:Y:S01]  /*0120*/  NOP ;  /* 0x0000000000007918 */ /* 0x001fe20000000000 */
.L_x_1:
[----:B------:R-:W-:Y:S05]  /*0130*/  BSYNC B0 ;  /* 0x0000000000007941 */ /* 0x000fea0003800000 */
.L_x_0:
[----:B------:R-:W0:Y:S02]  /*0140*/  SHFL.IDX PT, R9, R0, RZ, 0x1f ;  /* 0x00001fff00097589 */ /* 0x000e2400000e0000 */
[----:B0-----:R-:W-:-:S13]  /*0150*/  ISETP.NE.AND P0, PT, R9, RZ, PT ;  /* 0x000000ff0900720c */ /* 0x001fda0003f05270 */
[----:B------:R-:W-:Y:S05]  /*0160*/  @P0 BRA `(.L_x_2) ;  /* 0x0000000400d40947 */ /* 0x000fea0003800000 */
[----:B------:R-:W-:Y:S01]  /*0170*/  ELECT P0, URZ, PT ;  /* 0x00000000003f782f */ /* 0x000fe20003800000 */
[----:B------:R-:W-:-:S12]  /*0180*/  BSSY B0, `(.L_x_2) ;  /* 0x0000073000007945 */ /* 0x000fd80003800000 */
[----:B------:R-:W-:Y:S05]  /*0190*/  @!P0 BRA `(.L_x_3) ;  /* 0x0000000400c48947 */ /* 0x000fea0003800000 */
[----:B------:R-:W0:Y:S01]  /*01a0*/  S2UR UR8, SR_CgaCtaId ;  /* 0x00000000000879c3 */ /* 0x000e220000008800 */
[----:B------:R-:W-:Y:S01]  /*01b0*/  UMOV UR4, 0x400 ;  /* 0x0000040000047882 */ /* 0x000fe20000000000 */
[----:B------:R-:W-:Y:S01]  /*01c0*/  UMOV UR5, 0x1 ;  /* 0x0000000100057882 */ /* 0x000fe20000000000 */
[----:B------:R-:W-:Y:S02]  /*01d0*/  UMOV UR6, 0x2 ;  /* 0x0000000200067882 */ /* 0x000fe40000000000 */
[----:B------:R-:W-:-:S04]  /*01e0*/  UIADD3 UR6, -UR6, 0x100000, URZ ;  /* 0x0010000006067890 */ /* 0x000fc8000fffe13f */
[----:B------:R-:W-:Y:S02]  /*01f0*/  USHF.L.U32 UR7, UR6, 0xb, URZ ;  /* 0x0000000b06077899 */ /* 0x000fe4000800063f */
[----:B------:R-:W-:Y:S02]  /*0200*/  USHF.L.U32 UR6, UR6, 0x1, URZ ;  /* 0x0000000106067899 */ /* 0x000fe4000800063f */
[----:B0-----:R-:W-:Y:S02]  /*0210*/  ULEA UR8, UR8, UR4, 0x18 ;  /* 0x0000000408087291 */ /* 0x001fe4000f8ec03f */
[----:B------:R-:W-:-:S04]  /*0220*/  UIADD3 UR4, -UR5, 0x100000, URZ ;  /* 0x0010000005047890 */ /* 0x000fc8000fffe13f */
[----:B------:R-:W-:Y:S02]  /*0230*/  USHF.L.U32 UR5, UR4, 0xb, URZ ;  /* 0x0000000b04057899 */ /* 0x000fe4000800063f */
[----:B------:R-:W-:Y:S01]  /*0240*/  USHF.L.U32 UR4, UR4, 0x1, URZ ;  /* 0x0000000104047899 */ /* 0x000fe2000800063f */
[----:B------:R-:W0:Y:S11]  /*0250*/  FENCE.VIEW.ASYNC.S ;  /* 0x00000000000073c6 */ /* 0x000e360000000000 */
[----:B0-----:R0:W1:Y:S01]  /*0260*/  SYNCS.EXCH.64 URZ, [UR8], UR4 ;  /* 0x00000004083f75b2 */ /* 0x0010620008000100 */
[----:B------:R0:W2:Y:S01]  /*0270*/  SYNCS.EXCH.64 URZ, [UR8+0x190], UR6 ;  /* 0x00019006083f75b2 */ /* 0x0000a20008000100 */
[----:B------:R0:W3:Y:S01]  /*0280*/  SYNCS.EXCH.64 URZ, [UR8+0x8], UR4 ;  /* 0x00000804083f75b2 */ /* 0x0000e20008000100 */
[----:B------:R0:W4:Y:S01]  /*0290*/  SYNCS.EXCH.64 URZ, [UR8+0x198], UR6 ;  /* 0x00019806083f75b2 */ /* 0x0001220008000100 */
[----:B------:R0:W0:Y:S01]  /*02a0*/  SYNCS.EXCH.64 URZ, [UR8+0x10], UR4 ;  /* 0x00001004083f75b2 */ /* 0x0000220008000100 */
        /* <DEDUP_REMOVED lines=95> */
[----:B-1234-:R-:W-:Y:S01]  /*08a0*/  NOP ;  /* 0x0000000000007918 */ /* 0x01efe20000000000 */
.L_x_3:
[----:B0-----:R-:W-:Y:S05]  /*08b0*/  BSYNC B0 ;  /* 0x0000000000007941 */ /* 0x001fea0003800000 */
.L_x_2:
[----:B------:R-:W0:Y:S01]  /*08c0*/  SHFL.IDX PT, R12, R0, RZ, 0x1f ;  /* 0x00001fff000c7589 */ /* 0x000e2200000e0000 */
[----:B------:R-:W1:Y:S01]  /*08d0*/  S2UR UR12, SR_CTAID.X ;  /* 0x00000000000c79c3 */ /* 0x000e620000002500 */
[----:B------:R-:W-:Y:S02]  /*08e0*/  SHF.R.S32.HI R3, RZ, 0x1f, R4 ;  /* 0x0000001fff037819 */ /* 0x000fe40000011404 */
[----:B------:R-:W-:Y:S01]  /*08f0*/  ELECT P0, URZ, PT ;  /* 0x00000000003f782f */ /* 0x000fe20003800000 */
[----:B------:R-:W2:Y:S01]  /*0900*/  SHFL.IDX PT, R11, R0, RZ, 0x1f ;  /* 0x00001fff000b7589 */ /* 0x000ea200000e0000 */
[----:B------:R-:W-:Y:S01]  /*0910*/  ULDC UR4, c[0x0][0x150] ;  /* 0x0000540000047ab9 */ /* 0x000fe20000000800 */
[----:B------:R-:W-:Y:S02]  /*0920*/  LEA.HI R3, R3, R4, RZ, 0x7 ;  /* 0x0000000403037211 */ /* 0x000fe400078f38ff */
[----:B------:R-:W-:Y:S01]  /*0930*/  ELECT P1, URZ, PT ;  /* 0x00000000003f782f */ /* 0x000fe20003820000 */
[----:B------:R-:W3:Y:S01]  /*0940*/  S2R R6, SR_CTAID.Y ;  /* 0x0000000000067919 */ /* 0x000ee20000002600 */
[----:B------:R-:W4:Y:S01]  /*0950*/  LDC R14, c[0x0][0x144] ;  /* 0x00005100ff0e7b82 */ /* 0x000f220000000800 */
[----:B------:R-:W-:Y:S01]  /*0960*/  LOP3.LUT R3, R3, 0xffffff80, RZ, 0xc0, !PT ;  /* 0xffffff8003037812 */ /* 0x000fe200078ec0ff */
[----:B------:R-:W-:Y:S01]  /*0970*/  UMOV UR11, 0x80 ;  /* 0x00000080000b7882 */ /* 0x000fe20000000000 */
[----:B------:R-:W5:Y:S01]  /*0980*/  SHFL.IDX PT, R16, R7, RZ, 0x1f ;  /* 0x00001fff07107589 */ /* 0x000f6200000e0000 */
[----:B------:R-:W-:Y:S01]  /*0990*/  NOP ;  /* 0x0000000000007918 */ /* 0x000fe20000000000 */
[----:B------:R-:W-:Y:S01]  /*09a0*/  NOP ;  /* 0x0000000000007918 */ /* 0x000fe20000000000 */
[----:B------:R-:W-:Y:S01]  /*09b0*/  IMAD.IADD R5, R4, 0x1, -R3 ;  /* 0x0000000104057824 */ /* 0x000fe200078e0a03 */
[C---:B------:R-:W-:Y:S01]  /*09c0*/  ISETP.NE.AND P4, PT, R10.reuse, RZ, PT ;  /* 0x000000ff0a00720c */ /* 0x040fe20003f85270 */
[----:B------:R-:W5:Y:S01]  /*09d0*/  LDC R15, c[0x0][0x140] ;  /* 0x00005000ff0f7b82 */ /* 0x000f620000000800 */
[----:B------:R-:W-:-:S02]  /*09e0*/  VIADD R36, R10, 0xffffffff ;  /* 0xffffffff0a247836 */ /* 0x000fc40000000000 */
[----:B------:R-:W-:Y:S01]  /*09f0*/  SHF.R.S32.HI R8, RZ, 0x1f, R5 ;  /* 0x0000001fff087819 */ /* 0x000fe20000011405 */
[----:B------:R-:W-:Y:S02]  /*0a00*/  IMAD.MOV.U32 R65, RZ, RZ, 0x1 ;  /* 0x00000001ff417424 */ /* 0x000fe400078e00ff */
[----:B------:R-:W-:Y:S02]  /*0a10*/  ISETP.GE.U32.AND P6, PT, R36, 0x2, PT ;  /* 0x000000022400780c */ /* 0x000fe40003fc6070 */
[----:B0-----:R-:W-:Y:S01]  /*0a20*/  ISETP.NE.OR P0, PT, R12, RZ, !P0 ;  /* 0x000000ff0c00720c */ /* 0x001fe20004705670 */
[----:B------:R-:W0:Y:S01]  /*0a30*/  LDC R25, c[0x0][0x148] ;  /* 0x00005200ff197b82 */ /* 0x000e220000000800 */
[----:B-1----:R-:W-:Y:S02]  /*0a40*/  I2FP.F32.U32 R12, UR12 ;  /* 0x0000000c000c7c45 */ /* 0x002fe40008201000 */
[----:B------:R-:W-:Y:S02]  /*0a50*/  LEA.HI R3, R8, R5, RZ, 0x3 ;  /* 0x0000000508037211 */ /* 0x000fe400078f18ff */
[----:B--2---:R-:W-:Y:S01]  /*0a60*/  ISETP.NE.OR P1, PT, R11, RZ, !P1 ;  /* 0x000000ff0b00720c */ /* 0x004fe20004f25670 */
[----:B------:R-:W-:Y:S01]  /*0a70*/  FMUL R13, R12, UR4 ;  /* 0x000000040c0d7c20 */ /* 0x000fe20008400000 */
[--C-:B------:R-:W-:Y:S01]  /*0a80*/  SHF.R.S32.HI R0, RZ, 0x3, R3.reuse ;  /* 0x00000003ff007819 */ /* 0x100fe20000011403 */
[----:B------:R-:W-:Y:S01]  /*0a90*/  ULDC UR4, c[0x0][0x154] ;  /* 0x0000550000047ab9 */ /* 0x000fe20000000800 */
[----:B------:R-:W-:-:S02]  /*0aa0*/  SHF.R.S32.HI R3, RZ, 0x1f, R3 ;  /* 0x0000001fff037819 */ /* 0x000fc40000011403 */
[----:B------:R-:W-:Y:S01]  /*0ab0*/  SHF.R.S32.HI R12, RZ, 0x1f, R9 ;  /* 0x0000001fff0c7819 */ /* 0x000fe20000011409 */
[----:B------:R-:W1:Y:S01]  /*0ac0*/  F2I.U32.TRUNC.NTZ R13, R13 ;  /* 0x0000000d000d7305 */ /* 0x000e62000020f000 */
[----:B------:R-:W-:Y:S01]  /*0ad0*/  LEA.HI R11, R3, R0, RZ, 0x2 ;  /* 0x00000000030b7211 */ /* 0x000fe200078f10ff */
[----:B------:R-:W-:Y:S01]  /*0ae0*/  VOTEU.ALL UP1, P0 ;  /* 0x00000000003f7886 */ /* 0x000fe20000020000 */
[----:B------:R-:W-:Y:S01]  /*0af0*/  LEA.HI R12, R12, R9, RZ, 0x2 ;  /* 0x000000090c0c7211 */ /* 0x000fe200078f10ff */
[----:B------:R-:W-:Y:S01]  /*0b00*/  VOTEU.ALL UP0, P0 ;  /* 0x00000000003f7886 */ /* 0x000fe20000000000 */
[----:B------:R-:W-:Y:S01]  /*0b10*/  SHF.R.S32.HI R3, RZ, 0x1f, R2 ;  /* 0x0000001fff037819 */ /* 0x000fe20000011402 */
[----:B------:R-:W-:Y:S01]  /*0b20*/  VOTEU.ALL UP2, P1 ;  /* 0x00000000003f7886 */ /* 0x000fe20000840000 */
[----:B------:R-:W-:Y:S01]  /*0b30*/  LOP3.LUT R11, R11, 0xfffffffc, RZ, 0xc0, !PT ;  /* 0xfffffffc0b0b7812 */ /* 0x000fe200078ec0ff */
[----:B------:R-:W2:Y:S01]  /*0b40*/  @!UP1 S2UR UR7, SR_CgaCtaId ;  /* 0x00000000000799c3 */ /* 0x000ea20000008800 */
[----:B------:R-:W-:Y:S01]  /*0b50*/  LOP3.LUT R12, R12, 0x3ffffffc, RZ, 0xc0, !PT ;  /* 0x3ffffffc0c0c7812 */ /* 0x000fe200078ec0ff */
[----:B------:R-:W-:Y:S01]  /*0b60*/  @!UP1 UMOV UR6, 0x400 ;  /* 0x0000040000069882 */ /* 0x000fe20000000000 */
[----:B------:R-:W-:Y:S01]  /*0b70*/  LEA.HI R3, R3, R2, RZ, 0x2 ;  /* 0x0000000203037211 */ /* 0x000fe200078f10ff */
[----:B------:R-:W-:Y:S01]  /*0b80*/  IMAD.IADD R11, R0, 0x1, -R11 ;  /* 0x00000001000b7824 */ /* 0x000fe200078e0a0b */
[----:B------:R-:W-:Y:S01]  /*0b90*/  @!UP2 UMOV UR9, 0x400 ;  /* 0x000004000009a882 */ /* 0x000fe20000000000 */
[----:B------:R-:W-:Y:S01]  /*0ba0*/  IMAD.IADD R12, R9, 0x1, -R12 ;  /* 0x00000001090c7824 */ /* 0x000fe200078e0a0c */
[----:B------:R-:W-:Y:S01]  /*0bb0*/  LOP3.LUT R3, R3, 0xfffffffc, RZ, 0xc0, !PT ;  /* 0xfffffffc03037812 */ /* 0x000fe200078ec0ff */
[----:B------:R-:W0:Y:S01]  /*0bc0*/  @!UP2 S2UR UR10, SR_CgaCtaId ;  /* 0x00000000000aa9c3 */ /* 0x000e220000008800 */
[----:B-1----:R-:W-:Y:S01]  /*0bd0*/  IMAD.MOV R13, RZ, RZ, -R13 ;  /* 0x000000ffff0d7224 */ /* 0x002fe200078e0a0d */
[----:B------:R-:W-:Y:S01]  /*0be0*/  VOTEU.ALL UP3, P1 ;  /* 0x00000000003f7886 */ /* 0x000fe20000860000 */
[----:B------:R-:W-:Y:S01]  /*0bf0*/  IMAD R11, R12, 0x4, R11 ;  /* 0x000000040c0b7824 */ /* 0x000fe200078e020b */
[----:B------:R-:W-:Y:S01]  /*0c00*/  VOTEU.ALL UP4, P1 ;  /* 0x00000000003f7886 */ /* 0x000fe20000880000 */
[----:B------:R-:W-:Y:S01]  /*0c10*/  IMAD.IADD R9, R2, 0x1, -R3 ;  /* 0x0000000102097824 */ /* 0x000fe200078e0a03 */
[----:B---3--:R-:W-:Y:S01]  /*0c20*/  I2FP.F32.U32 R2, R6 ;  /* 0x0000000600027245 */ /* 0x008fe20000201000 */
[----:B----4-:R-:W-:Y:S01]  /*0c30*/  IMAD R21, R14, R13, UR12 ;  /* 0x0000000c0e157e24 */ /* 0x010fe2000f8e020d */
[C---:B------:R-:W-:Y:S01]  /*0c40*/  LEA.HI R0, R11.reuse, R11, RZ, 0x1 ;  /* 0x0000000b0b007211 */ /* 0x040fe200078f08ff */
[C---:B------:R-:W-:Y:S01]  /*0c50*/  IMAD.SHL.U32 R64, R11.reuse, 0x4, RZ ;  /* 0x000000040b407824 */ /* 0x040fe200078e00ff */
[----:B------:R-:W-:Y:S01]  /*0c60*/  VOTEU.ALL UP5, P1 ;  /* 0x00000000003f7886 */ /* 0x000fe200008a0000 */
[----:B------:R-:W-:Y:S01]  /*0c70*/  FMUL R2, R2, UR4 ;  /* 0x0000000402027c20 */ /* 0x000fe20008400000 */
[----:B------:R-:W-:Y:S01]  /*0c80*/  LOP3.LUT R0, R0, 0xfffffffe, RZ, 0xc0, !PT ;  /* 0xfffffffe00007812 */ /* 0x000fe200078ec0ff */
[----:B------:R-:W-:Y:S01]  /*0c90*/  UMOV UR4, 0x20 ;  /* 0x0000002000047882 */ /* 0x000fe20000000000 */
[----:B------:R-:W-:Y:S01]  /*0ca0*/  LOP3.LUT R64, R11, 0xc, R64, 0x78, !PT ;  /* 0x0000000c0b407812 */ /* 0x000fe200078e7840 */
[----:B------:R-:W-:-:S04]  /*0cb0*/  @!UP1 UIADD3 UR4, -UR4, 0x100000, URZ ;  /* 0x0010000004049890 */ /* 0x000fc8000fffe13f */
[----:B------:R-:W-:Y:S02]  /*0cc0*/  @!UP1 USHF.L.U32 UR5, UR4, 0xb, URZ ;  /* 0x0000000b04059899 */ /* 0x000fe4000800063f */
[----:B------:R-:W-:Y:S01]  /*0cd0*/  @!UP1 USHF.L.U32 UR4, UR4, 0x1, URZ ;  /* 0x0000000104049899 */ /* 0x000fe2000800063f */
[----:B-----5:R-:W-:Y:S01]  /*0ce0*/  ISETP.EQ.U32.AND P2, PT, R15, 0x1, PT ;  /* 0x000000010f00780c */ /* 0x020fe20003f42070 */
[----:B------:R-:W-:Y:S01]  /*0cf0*/  IMAD.IADD R0, R11, 0x1, -R0 ;  /* 0x000000010b007824 */ /* 0x000fe200078e0a00 */
[----:B------:R-:W1:Y:S01]  /*0d00*/  F2I.U32.TRUNC.NTZ R2, R2 ;  /* 0x0000000200027305 */ /* 0x000e62000020f000 */
[----:B--2---:R-:W-:Y:S01]  /*0d10*/  @!UP1 ULEA UR8, UR7, UR6, 0x18 ;  /* 0x0000000607089291 */ /* 0x004fe2000f8ec03f */
[----:B------:R-:W-:Y:S01]  /*0d20*/  R2UR UR43, R16 ;  /* 0x00000000102b72ca */ /* 0x000fe200000e0000 */
[----:B------:R-:W-:-:S04]  /*0d30*/  @!UP2 UIADD3 UR6, -UR11, 0x100000, URZ ;  /* 0x001000000b06a890 */ /* 0x000fc8000fffe13f */
[----:B------:R-:W-:Y:S02]  /*0d40*/  @!UP2 USHF.L.U32 UR7, UR6, 0xb, URZ ;  /* 0x0000000b0607a899 */ /* 0x000fe4000800063f */
[----:B------:R-:W-:Y:S01]  /*0d50*/  @!UP2 USHF.L.U32 UR6, UR6, 0x1, URZ ;  /* 0x000000010606a899 */ /* 0x000fe2000800063f */
[----:B------:R-:W-:Y:S01]  /*0d60*/  ISETP.NE.AND P3, PT, R0, R21, PT ;  /* 0x000000150000720c */ /* 0x000fe20003f65270 */
[----:B------:R-:W-:Y:S01]  /*0d70*/  VOTEU.ALL UP1, P0 ;  /* 0x00000000003f7886 */ /* 0x000fe20000020000 */
[----:B0-----:R-:W-:Y:S01]  /*0d80*/  @!UP2 ULEA UR9, UR10, UR9, 0x18 ;  /* 0x000000090a09a291 */ /* 0x001fe2000f8ec03f */
[----:B------:R-:W-:Y:S01]  /*0d90*/  LOP3.LUT P0, RZ, R5, 0x7, RZ, 0xc0, !PT ;  /* 0x0000000705ff7812 */ /* 0x000fe2000780c0ff */
[----:B------:R-:W-:Y:S01]  /*0da0*/  VOTEU.ALL UP2, P1 ;  /* 0x00000000003f7886 */ /* 0x000fe20000840000 */
[----:B------:R-:W-:Y:S02]  /*0db0*/  ISETP.NE.AND P1, PT, R9, 0x3, PT ;  /* 0x000000030900780c */ /* 0x000fe40003f25270 */
[----:B------:R-:W-:-:S02]  /*0dc0*/  ISETP.LT.U32.AND P0, PT, R64, 0x2, !P0 ;  /* 0x000000024000780c */ /* 0x000fc40004701070 */
[----:B------:R-:W-:Y:S01]  /*0dd0*/  ISETP.EQ.OR P1, PT, R9, RZ, !P1 ;  /* 0x000000ff0900720c */ /* 0x000fe20004f22670 */
[----:B------:R-:W0:Y:S02]  /*0de0*/  FENCE.VIEW.ASYNC.S ;  /* 0x00000000000073c6 */ /* 0x000e240000000000 */
[----:B0-----:R0:W2:Y:S01]  /*0df0*/  @!UP0 SYNCS.EXCH.64 URZ, [UR8+0x350], UR4 ;  /* 0x00035004083f85b2 */ /* 0x0010a20008000100 */
[----:B-1----:R-:W-:Y:S01]  /*0e00*/  IMAD.MOV R20, RZ, RZ, -R2 ;  /* 0x000000ffff147224 */ /* 0x002fe200078e0a02 */
[----:B------:R-:W-:-:S03]  /*0e10*/  @P3 LEA.HI R0, R64, R64, RZ, 0x1 ;  /* 0x0000004040003211 */ /* 0x000fc600078f08ff */
[----:B------:R-:W-:Y:S01]  /*0e20*/  IMAD R3, R25, R20, R6 ;  /* 0x0000001419037224 */ /* 0x000fe200078e0206 */
[----:B------:R-:W-:Y:S02]  /*0e30*/  ISETP.EQ.AND P1, PT, R10, RZ, P1 ;  /* 0x000000ff0a00720c */ /* 0x000fe40000f22270 */
[----:B------:R-:W-:Y:S02]  /*0e40*/  @P3 SHF.R.S32.HI R0, RZ, 0x1, R0 ;  /* 0x00000001ff003819 */ /* 0x000fe40000011400 */
[----:B------:R-:W-:Y:S02]  /*0e50*/  SEL R23, RZ, 0x1, !P1 ;  /* 0x00000001ff177807 */ /* 0x000fe40004800000 */
[----:B------:R-:W-:Y:S02]  /*0e60*/  @P3 ISETP.NE.AND P5, PT, R0, R3, PT ;  /* 0x000000030000320c */ /* 0x000fe40003fa5270 */
[----:B------:R-:W-:Y:S01]  /*0e70*/  SEL R0, RZ, 0x1, !P0 ;  /* 0x00000001ff007807 */ /* 0x000fe20004000000 */
[----:B------:R0:W1:Y:S01]  /*0e80*/  @!UP1 SYNCS.EXCH.64 URZ, [UR8+0x358], UR4 ;  /* 0x00035804083f95b2 */ /* 0x0000620008000100 */
[----:B------:R-:W-:Y:S01]  /*0e90*/  NOP ;  /* 0x0000000000007918 */ /* 0x000fe20000000000 */
[----:B------:R-:W-:-:S02]  /*0ea0*/  @P3 SEL R65, RZ, 0x1, P5 ;  /* 0x00000001ff413807 */ /* 0x000fc40002800000 */
[----:B------:R-:W-:Y:S02]  /*0eb0*/  SEL R23, R23, 0x2, P6 ;  /* 0x0000000217177807 */ /* 0x000fe40003000000 */
[----:B------:R-:W-:Y:S01]  /*0ec0*/  LOP3.LUT R65, R65, R0, RZ, 0xc0, !PT ;  /* 0x0000000041417212 */ /* 0x000fe200078ec0ff */
[----:B------:R0:W3:Y:S01]  /*0ed0*/  @!UP2 SYNCS.EXCH.64 URZ, [UR9+0x330], UR6 ;  /* 0x00033006093fa5b2 */ /* 0x0000e20008000100 */
[----:B------:R0:W4:Y:S01]  /*0ee0*/  @!UP3 SYNCS.EXCH.64 URZ, [UR9+0x338], UR6 ;  /* 0x00033806093fb5b2 */ /* 0x0001220008000100 */
[----:B------:R0:W0:Y:S01]  /*0ef0*/  @!UP4 SYNCS.EXCH.64 URZ, [UR9+0x340], UR6 ;  /* 0x00034006093fc5b2 */ /* 0x0000220008000100 */
[----:B------:R0:W0:Y:S01]  /*0f00*/  @!UP5 SYNCS.EXCH.64 URZ, [UR9+0x348], UR6 ;  /* 0x00034806093fd5b2 */ /* 0x0000220008000100 */
[----:B------:R-:W-:Y:S01]  /*0f10*/  NOP ;  /* 0x0000000000007918 */ /* 0x000fe20000000000 */
[----:B--2---:R-:W-:Y:S05]  /*0f20*/  @!P2 BRA `(.L_x_4) ;  /* 0x000000000008a947 */ /* 0x004fea0003800000 */
[----:B01-34-:R-:W-:Y:S01]  /*0f30*/  UCGABAR_ARV ;  /* 0x00000000000079c7 */ /* 0x01bfe20008000000 */
[----:B------:R-:W-:Y:S05]  /*0f40*/  BRA `(.L_x_5) ;  /* 0x0000000000047947 */ /* 0x000fea0003800000 */
.L_x_4:
[----:B01-34-:R-:W-:Y:S01]  /*0f50*/  NOP ;  /* 0x0000000000007918 */ /* 0x01bfe20000000000 */
.L_x_5:
[----:B------:R-:W-:Y:S01]  /*0f60*/  ULDC.64 UR4, c[0x0][0x598] ;  /* 0x0001660000047ab9 */ /* 0x000fe20000000a00 */
[----:B------:R-:W-:Y:S01]  /*0f70*/  ULDC.64 UR36, c[0x0][0x208] ;  /* 0x0000820000247ab9 */ /* 0x000fe20000000a00 */
[----:B------:R-:W-:-:S04]  /*0f80*/  ISETP.NE.U32.AND P0, PT, RZ, UR4, PT ;  /* 0x00000004ff007c0c */ /* 0x000fc8000bf05070 */
[----:B------:R-:W-:-:S13]  /*0f90*/  ISETP.NE.AND.EX P0, PT, RZ, UR5, PT, P0 ;  /* 0x00000005ff007c0c */ /* 0x000fda000bf05300 */
[----:B------:R-:W-:Y:S05]  /*0fa0*/  @!P0 BRA `(.L_x_6) ;  /* 0x00000000001c8947 */ /* 0x000fea0003800000 */
[----:B------:R-:W0:Y:S02]  /*0fb0*/  LDC.64 R2, c[0x0][0x598] ;  /* 0x00016600ff027b82 */ /* 0x000e240000000a00 */
[----:B0-----:R-:W2:Y:S02]  /*0fc0*/  LDG.E.64 R2, desc[UR36][R2.64] ;  /* 0x0000002402027981 */ /* 0x001ea4000c1e1b00 */
[----:B--2---:R-:W-:-:S04]  /*0fd0*/  ISETP.NE.U32.AND P0, PT, R2, RZ, PT ;  /* 0x000000ff0200720c */ /* 0x004fc80003f05070 */
[----:B------:R-:W-:-:S13]  /*0fe0*/  ISETP.NE.AND.EX P0, PT, R3, RZ, PT, P0 ;  /* 0x000000ff0300720c */ /* 0x000fda0003f05300 */
[----:B------:R-:W-:Y:S05]  /*0ff0*/  @!P0 BRA `(.L_x_6) ;  /* 0x0000000000088947 */ /* 0x000fea0003800000 */
[----:B------:R0:W5:Y:S01]  /*1000*/  LD.E R66, desc[UR36][R2.64] ;  /* 0x0000002402427980 */ /* 0x000162000c101900 */
[----:B------:R-:W-:Y:S05]  /*1010*/  BRA `(.L_x_7) ;  /* 0x0000000000247947 */ /* 0x000fea0003800000 */
.L_x_6:
[----:B------:R-:W-:Y:S02]  /*1020*/  ULDC.64 UR4, c[0x0][0x588] ;  /* 0x0001620000047ab9 */ /* 0x000fe40000000a00 */
[----:B------:R-:W-:-:S04]  /*1030*/  ISETP.NE.U32.AND P0, PT, RZ, UR4, PT ;  /* 0x00000004ff007c0c */ /* 0x000fc8000bf05070 */
[----:B------:R-:W-:-:S13]  /*1040*/  ISETP.NE.AND.EX P0, PT, RZ, UR5, PT, P0 ;  /* 0x00000005ff007c0c */ /* 0x000fda000bf05300 */
[----:B------:R-:W-:Y:S05]  /*1050*/  @!P0 BRA `(.L_x_8) ;  /* 0x00000000000c8947 */ /* 0x000fea0003800000 */
[----:B------:R-:W0:Y:S02]  /*1060*/  LDC.64 R66, c[0x0][0x588] ;  /* 0x00016200ff427b82 */ /* 0x000e240000000a00 */
[----:B0-----:R1:W5:Y:S01]  /*1070*/  LDG.E R66, desc[UR36][R66.64] ;  /* 0x0000002442427981 */ /* 0x001362000c1e1900 */
[----:B------:R-:W-:Y:S05]  /*1080*/  BRA `(.L_x_7) ;  /* 0x0000000000087947 */ /* 0x000fea0003800000 */
.L_x_8:
[----:B------:R-:W-:Y:S02]  /*1090*/  ULDC UR4, c[0x0][0x580] ;  /* 0x0001600000047ab9 */ /* 0x000fe40000000800 */
[----:B------:R-:W-:-:S07]  /*10a0*/  IMAD.U32 R66, RZ, RZ, UR4 ;  /* 0x00000004ff427e24 */ /* 0x000fce000f8e00ff */
.L_x_7:
[----:B------:R-:W-:Y:S02]  /*10b0*/  ULDC.64 UR4, c[0x0][0x5a0] ;  /* 0x0001680000047ab9 */ /* 0x000fe40000000a00 */
[----:B------:R-:W-:-:S04]  /*10c0*/  ISETP.NE.U32.AND P0, PT, RZ, UR4, PT ;  /* 0x00000004ff007c0c */ /* 0x000fc8000bf05070 */
[----:B------:R-:W-:-:S13]  /*10d0*/  ISETP.NE.AND.EX P0, PT, RZ, UR5, PT, P0 ;  /* 0x00000005ff007c0c */ /* 0x000fda000bf05300 */
[----:B------:R-:W-:Y:S05]  /*10e0*/  @!P0 BRA `(.L_x_9) ;  /* 0x00000000001c8947 */ /* 0x000fea0003800000 */
[----:B0-----:R-:W0:Y:S02]  /*10f0*/  LDC.64 R2, c[0x0][0x5a0] ;  /* 0x00016800ff027b82 */ /* 0x001e240000000a00 */
[----:B0-----:R-:W2:Y:S02]  /*1100*/  LDG.E.64 R2, desc[UR36][R2.64] ;  /* 0x0000002402027981 */ /* 0x001ea4000c1e1b00 */
[----:B--2---:R-:W-:-:S04]  /*1110*/  ISETP.NE.U32.AND P0, PT, R2, RZ, PT ;  /* 0x000000ff0200720c */ /* 0x004fc80003f05070 */
[----:B------:R-:W-:-:S13]  /*1120*/  ISETP.NE.AND.EX P0, PT, R3, RZ, PT, P0 ;  /* 0x000000ff0300720c */ /* 0x000fda0003f05300 */
[----:B------:R-:W-:Y:S05]  /*1130*/  @!P0 BRA `(.L_x_9) ;  /* 0x0000000000088947 */ /* 0x000fea0003800000 */
[----:B-1----:R0:W5:Y:S01]  /*1140*/  LD.E R67, desc[UR36][R2.64] ;  /* 0x0000002402437980 */ /* 0x002162000c101900 */
[----:B------:R-:W-:Y:S05]  /*1150*/  BRA `(.L_x_10) ;  /* 0x0000000000247947 */ /* 0x000fea0003800000 */
.L_x_9:
[----:B------:R-:W-:Y:S02]  /*1160*/  ULDC.64 UR4, c[0x0][0x590] ;  /* 0x0001640000047ab9 */ /* 0x000fe40000000a00 */
[----:B------:R-:W-:-:S04]  /*1170*/  ISETP.NE.U32.AND P0, PT, RZ, UR4, PT ;  /* 0x00000004ff007c0c */ /* 0x000fc8000bf05070 */
[----:B------:R-:W-:-:S13]  /*1180*/  ISETP.NE.AND.EX P0, PT, RZ, UR5, PT, P0 ;  /* 0x00000005ff007c0c */ /* 0x000fda000bf05300 */
[----:B------:R-:W-:Y:S05]  /*1190*/  @!P0 BRA `(.L_x_11) ;  /* 0x00000000000c8947 */ /* 0x000fea0003800000 */
[----:B0-----:R-:W1:Y:S02]  /*11a0*/  LDC.64 R2, c[0x0][0x590] ;  /* 0x00016400ff027b82 */ /* 0x001e640000000a00 */
[----:B-1----:R1:W5:Y:S01]  /*11b0*/  LDG.E R67, desc[UR36][R2.64] ;  /* 0x0000002402437981 */ /* 0x002362000c1e1900 */
[----:B------:R-:W-:Y:S05]  /*11c0*/  BRA `(.L_x_10) ;  /* 0x0000000000087947 */ /* 0x000fea0003800000 */
.L_x_11:
[----:B------:R-:W-:Y:S02]  /*11d0*/  ULDC UR4, c[0x0][0x584] ;  /* 0x0001610000047ab9 */ /* 0x000fe40000000800 */
[----:B-1----:R-:W-:-:S07]  /*11e0*/  IMAD.U32 R67, RZ, RZ, UR4 ;  /* 0x00000004ff437e24 */ /* 0x002fce000f8e00ff */
.L_x_10:
[----:B01----:R-:W0:Y:S01]  /*11f0*/  LDC R2, c[0x0][0x65c] ;  /* 0x00019700ff027b82 */ /* 0x003e220000000800 */
[----:B------:R-:W-:Y:S01]  /*1200*/  ULDC UR6, c[0x0][0x28c] ;  /* 0x0000a30000067ab9 */ /* 0x000fe20000000800 */
[----:B------:R-:W-:Y:S01]  /*1210*/  ISETP.NE.AND P0, PT, R10, 0x2, PT ;  /* 0x000000020a00780c */ /* 0x000fe20003f05270 */
[----:B------:R-:W-:Y:S01]  /*1220*/  UIADD3 UR6, UR6, 0x1f, URZ ;  /* 0x0000001f06067890 */ /* 0x000fe2000fffe03f */
[----:B------:R-:W-:Y:S01]  /*1230*/  IMAD.U32 R10, RZ, RZ, UR12 ;  /* 0x0000000cff0a7e24 */ /* 0x000fe2000f8e00ff */
[----:B------:R-:W-:Y:S01]  /*1240*/  UMOV UR38, URZ ;  /* 0x0000003f00267c82 */ /* 0x000fe20008000000 */
[----:B------:R-:W-:Y:S01]  /*1250*/  UMOV UR39, URZ ;  /* 0x0000003f00277c82 */ /* 0x000fe20008000000 */
[----:B------:R-:W-:Y:S01]  /*1260*/  USHF.R.S32.HI UR7, URZ, 0x1f, UR6 ;  /* 0x0000001f3f077899 */ /* 0x000fe20008011406 */
[----:B------:R-:W-:-:S03]  /*1270*/  ULDC.64 UR8, c[0x0][0x650] ;  /* 0x0001940000087ab9 */ /* 0x000fc60000000a00 */
[----:B------:R-:W-:-:S04]  /*1280*/  ULEA.HI UR7, UR7, UR6, URZ, 0x5 ;  /* 0x0000000607077291 */ /* 0x000fc8000f8f283f */
[----:B------:R-:W-:Y:S01]  /*1290*/  USHF.R.S32.HI UR40, URZ, 0x5, UR7 ;  /* 0x000000053f287899 */ /* 0x000fe20008011407 */
[----:B0-----:R-:W-:-:S13]  /*12a0*/  ISETP.NE.AND P1, PT, R2, 0x1, PT ;  /* 0x000000010200780c */ /* 0x001fda0003f25270 */
[----:B------:R-:W0:Y:S01]  /*12b0*/  @P1 LDC R17, c[0x0][0x10] ;  /* 0x00000400ff111b82 */ /* 0x000e220000000800 */
[----:B------:R-:W-:Y:S02]  /*12c0*/  @P1 IMAD.MOV.U32 R7, RZ, RZ, RZ ;  /* 0x000000ffff071224 */ /* 0x000fe400078e00ff */
[----:B------:R-:W-:-:S05]  /*12d0*/  @P1 IMAD.MOV.U32 R11, RZ, RZ, RZ ;  /* 0x000000ffff0b1224 */ /* 0x000fca00078e00ff */
[----:B------:R-:W1:Y:S01]  /*12e0*/  @!P1 LDC R3, c[0x0][0xc] ;  /* 0x00000300ff039b82 */ /* 0x000e620000000800 */
[----:B------:R-:W-:Y:S01]  /*12f0*/  ULDC UR4, c[0x0][0xc] ;  /* 0x0000030000047ab9 */ /* 0x000fe20000000800 */
[----:B------:R-:W-:Y:S02]  /*1300*/  ULDC UR5, c[0x0][0x10] ;  /* 0x0000040000057ab9 */ /* 0x000fe40000000800 */
[----:B------:R-:W-:-:S04]  /*1310*/  UIMAD.WIDE.U32 UR4, UR4, UR5, URZ ;  /* 0x00000005040472a5 */ /* 0x000fc8000f8e003f */
[----:B------:R-:W2:Y:S01]  /*1320*/  LDC R0, c[0x0][0x14] ;  /* 0x00000500ff007b82 */ /* 0x000ea20000000800 */
[----:B0-----:R-:W-:-:S04]  /*1330*/  @P1 IMAD.WIDE.U32 R16, R17, UR12, R6 ;  /* 0x0000000c11101c25 */ /* 0x001fc8000f8e0006 */
[----:B------:R-:W-:Y:S02]  /*1340*/  @P1 IMAD.IADD R17, R17, 0x1, R11 ;  /* 0x0000000111111824 */ /* 0x000fe400078e020b */
[----:B------:R-:W-:Y:S02]  /*1350*/  IMAD.MOV.U32 R11, RZ, RZ, RZ ;  /* 0x000000ffff0b7224 */ /* 0x000fe400078e00ff */
[----:B-1----:R-:W-:-:S04]  /*1360*/  @!P1 IMAD.WIDE.U32 R10, R6, R3, R10 ;  /* 0x00000003060a9225 */ /* 0x002fc800078e000a */
[----:B------:R-:W-:Y:S02]  /*1370*/  @!P1 IMAD.MOV.U32 R16, RZ, RZ, R10 ;  /* 0x000000ffff109224 */ /* 0x000fe400078e000a */
[----:B--2---:R-:W-:-:S04]  /*1380*/  IMAD.WIDE.U32 R12, R0, UR4, RZ ;  /* 0x00000004000c7c25 */ /* 0x004fc8000f8e00ff */
[----:B------:R-:W-:Y:S01]  /*1390*/  IMAD R3, R0, UR5, RZ ;  /* 0x0000000500037c24 */ /* 0x000fe2000f8e02ff */
[----:B------:R0:W-:Y:S01]  /*13a0*/  STL.64 [R1], R12 ;  /* 0x0000000c01007387 */ /* 0x0001e20000100a00 */
[----:B------:R-:W-:Y:S02]  /*13b0*/  @!P1 IMAD.MOV.U32 R17, RZ, RZ, R11 ;  /* 0x000000ffff119224 */ /* 0x000fe400078e000b */
[----:B------:R-:W-:Y:S01]  /*13c0*/  IMAD.IADD R0, R13, 0x1, R3 ;  /* 0x000000010d007824 */ /* 0x000fe200078e0203 */
[----:B------:R-:W-:Y:S06]  /*13d0*/  @P0 BRA `(.L_x_12) ;  /* 0x0000000000200947 */ /* 0x000fec0003800000 */
[----:B------:R-:W-:Y:S01]  /*13e0*/  UISETP.GE.U32.AND UP0, UPT, UR40, 0x32, UPT ;  /* 0x000000322800788c */ /* 0x000fe2000bf06070 */
[----:B------:R-:W-:Y:S01]  /*13f0*/  IADD3 R16, P0, R16, R12, RZ ;  /* 0x0000000c10107210 */ /* 0x000fe20007f1e0ff */
[----:B------:R-:W-:Y:S01]  /*1400*/  UIMAD.WIDE.U32 UR4, UR40, 0x51eb851f, URZ ;  /* 0x51eb851f280478a5 */ /* 0x000fe2000f8e003f */
[----:B------:R-:W-:-:S03]  /*1410*/  UMOV UR39, URZ ;  /* 0x0000003f00277c82 */ /* 0x000fc60008000000 */
[----:B------:R-:W-:Y:S01]  /*1420*/  USHF.R.U32.HI UR4, URZ, 0x4, UR5 ;  /* 0x000000043f047899 */ /* 0x000fe20008011605 */
[----:B------:R-:W-:-:S03]  /*1430*/  IMAD.X R17, R0, 0x1, R17, P0 ;  /* 0x0000000100117824 */ /* 0x000fc600000e0611 */
[----:B------:R-:W-:Y:S02]  /*1440*/  UIMAD UR38, UR4, -0x32, UR40 ;  /* 0xffffffce042678a4 */ /* 0x000fe4000f8e0228 */
[----:B------:R-:W-:-:S12]  /*1450*/  @UP0 ULOP3.LUT UR39, UR4, 0x1, URZ, 0xc0, !UPT ;  /* 0x0000000104270892 */ /* 0x000fd8000f8ec03f */
.L_x_12:
[----:B------:R-:W-:Y:S01]  /*1460*/  ISETP.GE.U32.AND P0, PT, R16, UR8, PT ;  /* 0x0000000810007c0c */ /* 0x000fe2000bf06070 */
[----:B------:R-:W-:Y:S01]  /*1470*/  IMAD.MOV.U32 R22, RZ, RZ, -0x1 ;  /* 0xffffffffff167424 */ /* 0x000fe200078e00ff */
[----:B------:R-:W-:Y:S01]  /*1480*/  PRMT R3, RZ, 0x7610, R3 ;  /* 0x00007610ff037816 */ /* 0x000fe20000000003 */
[----:B------:R-:W-:Y:S01]  /*1490*/  IMAD.MOV.U32 R19, RZ, RZ, -0x1 ;  /* 0xffffffffff137424 */ /* 0x000fe200078e00ff */
[----:B------:R-:W-:Y:S01]  /*14a0*/  ISETP.GE.U32.AND.EX P0, PT, R17, UR9, PT, P0 ;  /* 0x0000000911007c0c */ /* 0x000fe2000bf06100 */
[----:B------:R-:W-:-:S12]  /*14b0*/  IMAD.MOV.U32 R18, RZ, RZ, -0x1 ;  /* 0xffffffffff127424 */ /* 0x000fd800078e00ff */
[----:B------:R-:W-:Y:S05]  /*14c0*/  @P0 BRA `(.L_x_13) ;  /* 0x0000000400280947 */ /* 0x000fea0003800000 */
[----:B------:R-:W1:Y:S01]  /*14d0*/  LDC.64 R26, c[0x0][0x628] ;  /* 0x00018a00ff1a7b82 */ /* 0x000e620000000a00 */
[----:B------:R-:W-:Y:S02]  /*14e0*/  IMAD.MOV.U32 R10, RZ, RZ, R16 ;  /* 0x000000ffff0a7224 */ /* 0x000fe400078e0010 */
[----:B------:R-:W-:-:S05]  /*14f0*/  IMAD.MOV.U32 R11, RZ, RZ, R17 ;  /* 0x000000ffff0b7224 */ /* 0x000fca00078e0011 */
[----:B------:R-:W2:Y:S08]  /*1500*/  LDC R18, c[0x0][0x630] ;  /* 0x00018c00ff127b82 */ /* 0x000eb00000000800 */
[----:B------:R-:W3:Y:S01]  /*1510*/  LDC.64 R28, c[0x0][0x620] ;  /* 0x00018800ff1c7b82 */ /* 0x000ee20000000a00 */
[----:B-1----:R-:W-:-:S04]  /*1520*/  ISETP.NE.U32.AND P0, PT, R26, RZ, PT ;  /* 0x000000ff1a00720c */ /* 0x002fc80003f05070 */
[----:B------:R-:W-:-:S13]  /*1530*/  ISETP.NE.AND.EX P0, PT, R27, RZ, PT, P0 ;  /* 0x000000ff1b00720c */ /* 0x000fda0003f05300 */
[----:B--23--:R-:W-:Y:S05]  /*1540*/  @!P0 BRA `(.L_x_14) ;  /* 0x0000000000288947 */ /* 0x00cfea0003800000 */
[----:B------:R-:W1:Y:S02]  /*1550*/  LDC R3, c[0x0][0x634] ;  /* 0x00018d00ff037b82 */ /* 0x000e640000000800 */
[----:B-1----:R-:W-:-:S05]  /*1560*/  IADD3 R3, P0, R16, R3, RZ ;  /* 0x0000000310037210 */ /* 0x002fca0007f1e0ff */
[----:B------:R-:W-:-:S04]  /*1570*/  IMAD.X R19, RZ, RZ, R17, P0 ;  /* 0x000000ffff137224 */ /* 0x000fc800000e0611 */
[----:B------:R-:W-:-:S04]  /*1580*/  IMAD.WIDE.U32 R10, R19, R26, RZ ;  /* 0x0000001a130a7225 */ /* 0x000fc800078e00ff */
[----:B0-----:R-:W-:-:S04]  /*1590*/  IMAD.WIDE.U32 R12, P0, R3, R27, R10 ;  /* 0x0000001b030c7225 */ /* 0x001fc8000780000a */
[----:B------:R-:W-:-:S04]  /*15a0*/  IMAD.WIDE.U32 R10, R3, R26, RZ ;  /* 0x0000001a030a7225 */ /* 0x000fc800078e00ff */
[----:B------:R-:W-:Y:S01]  /*15b0*/  IMAD.X R15, RZ, RZ, RZ, P0 ;  /* 0x000000ffff0f7224 */ /* 0x000fe200000e06ff */
[----:B------:R-:W-:Y:S01]  /*15c0*/  IADD3 RZ, P0, R11, R12, RZ ;  /* 0x0000000c0bff7210 */ /* 0x000fe20007f1e0ff */
[----:B------:R-:W-:-:S04]  /*15d0*/  IMAD.MOV.U32 R14, RZ, RZ, R13 ;  /* 0x000000ffff0e7224 */ /* 0x000fc800078e000d */
[----:B------:R-:W-:-:S08]  /*15e0*/  IMAD.WIDE.U32.X R10, R19, R27, R14, P0 ;  /* 0x0000001b130a7225 */ /* 0x000fd000000e040e */
.L_x_14:
[----:B------:R-:W1:Y:S01]  /*15f0*/  LDC.64 R32, c[0x0][0x640] ;  /* 0x00019000ff207b82 */ /* 0x000e620000000a00 */
[-CC-:B------:R-:W-:Y:S02]  /*1600*/  SHF.R.U64 R30, R10, R18.reuse, R11.reuse ;  /* 0x000000120a1e7219 */ /* 0x180fe4000000120b */
[----:B------:R-:W-:Y:S02]  /*1610*/  SHF.R.U32.HI R3, RZ, R18, R11 ;  /* 0x00000012ff037219 */ /* 0x000fe4000001160b */
[----:B0-----:R-:W-:-:S03]  /*1620*/  IADD3 R13, P0, RZ, -R30, RZ ;  /* 0x8000001eff0d7210 */ /* 0x001fc60007f1e0ff */
[----:B------:R-:W0:Y:S02]  /*1630*/  LDC R14, c[0x0][0x618] ;  /* 0x00018600ff0e7b82 */ /* 0x000e240000000800 */
[----:B------:R-:W-:Y:S02]  /*1640*/  IMAD.X R3, RZ, RZ, ~R3, P0 ;  /* 0x000000ffff037224 */ /* 0x000fe400000e0e03 */
[----:B------:R-:W-:-:S04]  /*1650*/  IMAD.WIDE.U32 R10, R13, R28, R16 ;  /* 0x0000001c0d0a7225 */ /* 0x000fc800078e0010 */
[----:B------:R-:W2:Y:S01]  /*1660*/  LDC R15, c[0x0][0x608] ;  /* 0x00018200ff0f7b82 */ /* 0x000ea20000000800 */
[----:B------:R-:W-:Y:S02]  /*1670*/  IMAD R12, R3, R28, RZ ;  /* 0x0000001c030c7224 */ /* 0x000fe400078e02ff */
[----:B------:R-:W-:Y:S02]  /*1680*/  IMAD.MOV.U32 R28, RZ, RZ, 0x1 ;  /* 0x00000001ff1c7424 */ /* 0x000fe400078e00ff */
[----:B------:R-:W-:Y:S02]  /*1690*/  IMAD R3, R13, R29, R12 ;  /* 0x0000001d0d037224 */ /* 0x000fe400078e020c */
[----:B------:R-:W-:Y:S01]  /*16a0*/  IMAD.MOV.U32 R12, RZ, RZ, -0x1 ;  /* 0xffffffffff0c7424 */ /* 0x000fe200078e00ff */
[----:B------:R-:W3:Y:S01]  /*16b0*/  LDC R31, c[0x0][0x658] ;  /* 0x00019600ff1f7b82 */ /* 0x000ee20000000800 */
[----:B------:R-:W-:Y:S01]  /*16c0*/  IMAD.IADD R3, R11, 0x1, R3 ;  /* 0x000000010b037824 */ /* 0x000fe200078e0203 */
[----:B-1----:R-:W-:-:S04]  /*16d0*/  ISETP.NE.U32.AND P0, PT, R32, RZ, PT ;  /* 0x000000ff2000720c */ /* 0x002fc80003f05070 */
[----:B------:R-:W-:Y:S02]  /*16e0*/  ISETP.NE.AND.EX P0, PT, R33, RZ, PT, P0 ;  /* 0x000000ff2100720c */ /* 0x000fe40003f05300 */
[----:B------:R-:W1:Y:S01]  /*16f0*/  LDC R24, c[0x0][0x600] ;  /* 0x00018000ff187b82 */ /* 0x000e620000000800 */
[-CC-:B0-----:R-:W-:Y:S02]  /*1700*/  SHF.R.U64 R27, R10, R14.reuse, R3.reuse ;  /* 0x0000000e0a1b7219 */ /* 0x181fe40000001203 */
[----:B------:R-:W-:-:S05]  /*1710*/  SHF.R.U32.HI R10, RZ, R14, R3 ;  /* 0x0000000eff0a7219 */ /* 0x000fca0000011603 */
[----:B------:R-:W0:Y:S01]  /*1720*/  LDC R22, c[0x0][0x648] ;  /* 0x00019200ff167b82 */ /* 0x000e220000000800 */
[-CC-:B--2---:R-:W-:Y:S02]  /*1730*/  SHF.R.U64 R35, R27, R15.reuse, R10.reuse ;  /* 0x0000000f1b237219 */ /* 0x184fe4000000120a */
[----:B------:R-:W-:-:S05]  /*1740*/  SHF.R.U32.HI R10, RZ, R15, R10 ;  /* 0x0000000fff0a7219 */ /* 0x000fca000001160a */
[----:B------:R-:W2:Y:S01]  /*1750*/  LDC R26, c[0x0][0x638] ;  /* 0x00018e00ff1a7b82 */ /* 0x000ea20000000800 */
[-CC-:B---3--:R-:W-:Y:S02]  /*1760*/  SHF.R.U64 R34, R35, R31.reuse, R10.reuse ;  /* 0x0000001f23227219 */ /* 0x188fe4000000120a */
[-C--:B------:R-:W-:Y:S02]  /*1770*/  SHF.L.U32 R3, R12, R31.reuse, RZ ;  /* 0x0000001f0c037219 */ /* 0x080fe400000006ff */
[----:B------:R-:W-:Y:S01]  /*1780*/  SHF.R.U32.HI R11, RZ, R31, R10 ;  /* 0x0000001fff0b7219 */ /* 0x000fe2000001160a */
[----:B------:R-:W-:Y:S01]  /*1790*/  IMAD.MOV.U32 R10, RZ, RZ, R34 ;  /* 0x000000ffff0a7224 */ /* 0x000fe200078e0022 */
[----:B------:R-:W-:Y:S01]  /*17a0*/  LOP3.LUT R18, RZ, R3, RZ, 0x33, !PT ;  /* 0x00000003ff127212 */ /* 0x000fe200078e33ff */
[----:B------:R-:W3:Y:S01]  /*17b0*/  LDC R29, c[0x0][0x610] ;  /* 0x00018400ff1d7b82 */ /* 0x000ee20000000800 */
[----:B------:R-:W-:Y:S05]  /*17c0*/  @!P0 BRA `(.L_x_15) ;  /* 0x0000000000288947 */ /* 0x000fea0003800000 */
[----:B------:R-:W4:Y:S02]  /*17d0*/  LDC R3, c[0x0][0x64c] ;  /* 0x00019300ff037b82 */ /* 0x000f240000000800 */
[----:B----4-:R-:W-:-:S05]  /*17e0*/  IADD3 R3, P0, R34, R3, RZ ;  /* 0x0000000322037210 */ /* 0x010fca0007f1e0ff */
[----:B------:R-:W-:-:S04]  /*17f0*/  IMAD.X R19, RZ, RZ, R11, P0 ;  /* 0x000000ffff137224 */ /* 0x000fc800000e060b */
[----:B------:R-:W-:-:S04]  /*1800*/  IMAD.WIDE.U32 R10, R19, R32, RZ ;  /* 0x00000020130a7225 */ /* 0x000fc800078e00ff */
[----:B------:R-:W-:-:S04]  /*1810*/  IMAD.WIDE.U32 R12, P0, R3, R33, R10 ;  /* 0x00000021030c7225 */ /* 0x000fc8000780000a */
[----:B------:R-:W-:-:S04]  /*1820*/  IMAD.WIDE.U32 R10, R3, R32, RZ ;  /* 0x00000020030a7225 */ /* 0x000fc800078e00ff */
[----:B------:R-:W-:Y:S01]  /*1830*/  IMAD.X R15, RZ, RZ, RZ, P0 ;  /* 0x000000ffff0f7224 */ /* 0x000fe200000e06ff */
[----:B------:R-:W-:Y:S01]  /*1840*/  IADD3 RZ, P0, R11, R12, RZ ;  /* 0x0000000c0bff7210 */ /* 0x000fe20007f1e0ff */
[----:B------:R-:W-:-:S04]  /*1850*/  IMAD.MOV.U32 R14, RZ, RZ, R13 ;  /* 0x000000ffff0e7224 */ /* 0x000fc800078e000d */
[----:B------:R-:W-:-:S08]  /*1860*/  IMAD.WIDE.U32.X R10, R19, R33, R14, P0 ;  /* 0x00000021130a7225 */ /* 0x000fd000000e040e */
.L_x_15:
[----:B0-----:R-:W-:Y:S01]  /*1870*/  SHF.R.U64 R7, R10, R22, R11 ;  /* 0x000000160a077219 */ /* 0x001fe2000000120b */
[----:B-1----:R-:W-:Y:S01]  /*1880*/  VIADD R10, R24, 0xffffffff ;  /* 0xffffffff180a7836 */ /* 0x002fe20000000000 */
[----:B------:R-:W-:Y:S01]  /*1890*/  SHF.L.U32 R3, R28, R31, RZ ;  /* 0x0000001f1c037219 */ /* 0x000fe200000006ff */
[----:B------:R-:W-:Y:S01]  /*18a0*/  @P1 IMAD R21, R25, R20, R6 ;  /* 0x0000001419151224 */ /* 0x000fe200078e0206 */
[----:B------:R-:W-:Y:S01]  /*18b0*/  LOP3.LUT R18, R35, R18, RZ, 0xc0, !PT ;  /* 0x0000001223127212 */ /* 0x000fe200078ec0ff */
[----:B------:R-:W-:Y:S02]  /*18c0*/  IMAD.MOV R11, RZ, RZ, -R7 ;  /* 0x000000ffff0b7224 */ /* 0x000fe400078e0a07 */
[----:B------:R-:W-:Y:S02]  /*18d0*/  IMAD.MOV.U32 R6, RZ, RZ, 0x1 ;  /* 0x00000001ff067424 */ /* 0x000fe400078e00ff */
[----:B------:R-:W-:Y:S01]  /*18e0*/  IMAD R18, R3, R7, R18 ;  /* 0x0000000703127224 */ /* 0x000fe200078e0212 */
[----:B------:R-:W-:Y:S01]  /*18f0*/  LOP3.LUT R7, R27, R10, RZ, 0xc0, !PT ;  /* 0x0000000a1b077212 */ /* 0x000fe200078ec0ff */
[----:B--2---:R-:W-:-:S02]  /*1900*/  IMAD R3, R11, R26, R34 ;  /* 0x0000001a0b037224 */ /* 0x004fc400078e0222 */
[----:B---3--:R-:W-:Y:S02]  /*1910*/  IMAD R22, R18, R29, R21 ;  /* 0x0000001d12167224 */ /* 0x008fe400078e0215 */
[----:B------:R-:W-:Y:S01]  /*1920*/  IMAD R7, R3, R24, R7 ;  /* 0x0000001803077224 */ /* 0x000fe200078e0207 */
[----:B------:R-:W-:Y:S01]  /*1930*/  PRMT R3, R6, 0x7610, R3 ;  /* 0x0000761006037816 */ /* 0x000fe20000000003 */
[----:B------:R-:W-:-:S03]  /*1940*/  IMAD.MOV.U32 R18, RZ, RZ, R30 ;  /* 0x000000ffff127224 */ /* 0x000fc600078e001e */
[----:B------:R-:W-:Y:S02]  /*1950*/  SEL R19, R7, R22, !P1 ;  /* 0x0000001607137207 */ /* 0x000fe40004800000 */
[----:B------:R-:W-:-:S07]  /*1960*/  SEL R22, R22, R7, !P1 ;  /* 0x0000000716167207 */ /* 0x000fce0004800000 */
.L_x_13:
[----:B------:R-:W-:Y:S05]  /*1970*/  @!P2 BRA `(.L_x_16) ;  /* 0x00000000000ca947 */ /* 0x000fea0003800000 */
[----:B------:R-:W-:Y:S01]  /*1980*/  UCGABAR_WAIT ;  /* 0x0000000000007dc7 */ /* 0x000fe20008000000 */
[----:B------:R-:W-:Y:S01]  /*1990*/  CCTL.IVALL ;  /* 0x00000000ff00798f */ /* 0x000fe20002000000 */
[----:B------:R-:W-:Y:S05]  /*19a0*/  BRA `(.L_x_17) ;  /* 0x0000000000047947 */ /* 0x000fea0003800000 */
.L_x_16:
[----:B------:R-:W-:Y:S06]  /*19b0*/  BAR.SYNC.DEFER_BLOCKING 0x0 ;  /* 0x0000000000007b1d */ /* 0x000fec0000010000 */
.L_x_17:
[----:B------:R-:W-:Y:S05]  /*19c0*/  @!P4 BRA `(.L_x_18) ;  /* 0x000000380054c947 */ /* 0x000fea0003800000 */
[----:B------:R-:W-:-:S13]  /*19d0*/  ISETP.GT.U32.AND P0, PT, R36, 0x1, PT ;  /* 0x000000012400780c */ /* 0x000fda0003f04070 */
[----:B------:R-:W-:Y:S05]  /*19e0*/  @P0 EXIT ;  /* 0x000000000000094d */ /* 0x000fea0003800000 */
.L_x_19:
[----:B------:R-:W-:-:S08]  /*19f0*/  NOP ;  /* 0x0000000000007918 */ /* 0x000fd00000000000 */
[----:B------:R-:W1:Y:S02]  /*1a00*/  USETMAXREG.TRY_ALLOC.CTAPOOL UP0, 0xe8 ;  /* 0x000000e8000079c8 */ /* 0x000e640008000600 */
[----:B-1----:R-:W-:-:S13]  /*1a10*/  PLOP3.LUT P0, PT, PT, PT, UP0, 0x80, 0x0 ;  /* 0x000000000000781c */ /* 0x002fda0003f0f008 */
[----:B------:R-:W-:Y:S05]  /*1a20*/  @!P0 BRA `(.L_x_19) ;  /* 0xfffffffc00f08947 */ /* 0x000fea000383ffff */
[----:B------:R-:W-:-:S13]  /*1a30*/  LOP3.LUT P0, RZ, R3, 0xff, RZ, 0xc0, !PT ;  /* 0x000000ff03ff7812 */ /* 0x000fda000780c0ff */
[----:B------:R-:W-:Y:S05]  /*1a40*/  @!P0 EXIT ;  /* 0x000000000000894d */ /* 0x000fea0003800000 */
[----:B------:R-:W2:Y:S01]  /*1a50*/  LDL.64 R10, [R1] ;  /* 0x00000000010a7983 */ /* 0x000ea20000100a00 */
[----:B------:R-:W1:Y:S01]  /*1a60*/  S2UR UR4, SR_CgaCtaId ;  /* 0x00000000000479c3 */ /* 0x000e620000008800 */
[CC--:B------:R-:W-:Y:S01]  /*1a70*/  LEA.HI R3, R8.reuse, R5.reuse, RZ, 0x2 ;  /* 0x0000000508037211 */ /* 0x0c0fe200078f10ff */
[----:B------:R-:W-:Y:S01]  /*1a80*/  UMOV UR41, 0x400 ;  /* 0x0000040000297882 */ /* 0x000fe20000000000 */
[----:B------:R-:W-:Y:S01]  /*1a90*/  LEA.HI R8, R8, R5, RZ, 0x5 ;  /* 0x0000000508087211 */ /* 0x000fe200078f28ff */
[----:B------:R-:W-:Y:S01]  /*1aa0*/  UISETP.LT.AND UP0, UPT, UR40, 0x1, UPT ;  /* 0x000000012800788c */ /* 0x000fe2000bf01270 */
[--C-:B------:R-:W-:Y:S01]  /*1ab0*/  SHF.R.S32.HI R68, RZ, 0x2, R3.reuse ;  /* 0x00000002ff447819 */ /* 0x100fe20000011403 */
[----:B------:R-:W-:Y:S01]  /*1ac0*/  UIADD3 UR5, UR43, -0x1, URZ ;  /* 0xffffffff2b057890 */ /* 0x000fe2000fffe03f */
[----:B------:R-:W-:Y:S01]  /*1ad0*/  SHF.R.S32.HI R7, RZ, 0x1f, R3 ;  /* 0x0000001fff077819 */ /* 0x000fe20000011403 */
[----:B------:R-:W3:Y:S01]  /*1ae0*/  LDC R74, c[0x0][0x658] ;  /* 0x00019600ff4a7b82 */ /* 0x000ee20000000800 */
[----:B------:R-:W-:Y:S01]  /*1af0*/  LOP3.LUT R4, R3, 0xfffffffc, RZ, 0xc0, !PT ;  /* 0xfffffffc03047812 */ /* 0x000fe200078ec0ff */
[----:B------:R-:W-:Y:S01]  /*1b00*/  USEL UR42, UR40, 0x1, UP0 ;  /* 0x00000001282a7887 */ /* 0x000fe20008000000 */
[----:B------:R-:W-:Y:S01]  /*1b10*/  LEA.HI R7, R7, R68, RZ, 0x3 ;  /* 0x0000004407077211 */ /* 0x000fe200078f18ff */
[----:B------:R-:W-:Y:S01]  /*1b20*/  UISETP.NE.AND UP0, UPT, UR5, URZ, UPT ;  /* 0x0000003f0500728c */ /* 0x000fe2000bf05270 */
[----:B------:R-:W-:Y:S01]  /*1b30*/  SHF.R.S32.HI R3, RZ, 0x5, R8 ;  /* 0x00000005ff037819 */ /* 0x000fe20000011408 */
[----:B------:R-:W-:Y:S01]  /*1b40*/  IMAD.IADD R4, R5, 0x1, -R4 ;  /* 0x0000000105047824 */ /* 0x000fe200078e0a04 */
[----:B------:R-:W-:Y:S01]  /*1b50*/  LOP3.LUT R7, R7, 0xfffffff8, RZ, 0xc0, !PT ;  /* 0xfffffff807077812 */ /* 0x000fe200078ec0ff */
[----:B------:R-:W4:Y:S01]  /*1b60*/  LDC.64 R72, c[0x0][0x5c8] ;  /* 0x00017200ff487b82 */ /* 0x000f220000000a00 */
[----:B------:R-:W-:Y:S01]  /*1b70*/  USEL UR7, URZ, 0x1, UP0 ;  /* 0x000000013f077887 */ /* 0x000fe20008000000 */
[----:B------:R-:W-:Y:S01]  /*1b80*/  IMAD.SHL.U32 R70, R4, 0x2, RZ ;  /* 0x0000000204467824 */ /* 0x000fe200078e00ff */
[----:B------:R-:W-:Y:S01]  /*1b90*/  ULDC UR8, c[0x0][0x284] ;  /* 0x0000a10000087ab9 */ /* 0x000fe20000000800 */
[----:B------:R-:W-:Y:S01]  /*1ba0*/  IMAD.IADD R68, R68, 0x1, -R7 ;  /* 0x0000000144447824 */ /* 0x000fe200078e0a07 */
[----:B------:R-:W-:Y:S01]  /*1bb0*/  LOP3.LUT R81, R23, 0x1, RZ, 0xfc, !PT ;  /* 0x0000000117517812 */ /* 0x000fe200078efcff */
[----:B------:R-:W-:Y:S01]  /*1bc0*/  IMAD.MOV.U32 R7, RZ, RZ, 0x1 ;  /* 0x00000001ff077424 */ /* 0x000fe200078e00ff */
[----:B------:R-:W-:Y:S01]  /*1bd0*/  SHF.R.S32.HI R71, RZ, 0x1f, R70 ;  /* 0x0000001fff477819 */ /* 0x000fe20000011446 */
[----:B------:R-:W0:Y:S01]  /*1be0*/  LDC R5, c[0x0][0x288] ;  /* 0x0000a200ff057b82 */ /* 0x000e220000000800 */
[--C-:B------:R-:W-:Y:S01]  /*1bf0*/  SHF.R.S32.HI R69, RZ, 0x1f, R68.reuse ;  /* 0x0000001fff457819 */ /* 0x100fe20000011444 */
[----:B-1----:R-:W-:Y:S01]  /*1c00*/  ULEA UR41, UR4, UR41, 0x18 ;  /* 0x0000002904297291 */ /* 0x002fe2000f8ec03f */
[C-C-:B------:R-:W-:Y:S01]  /*1c10*/  IMAD R79, R3.reuse, -0x10, -R68.reuse ;  /* 0xfffffff0034f7824 */ /* 0x140fe200078e0a44 */
[----:B------:R-:W-:Y:S01]  /*1c20*/  USHF.L.U32 UR4, UR5, 0x3, URZ ;  /* 0x0000000305047899 */ /* 0x000fe2000800063f */
[----:B------:R-:W-:Y:S01]  /*1c30*/  IMAD.U32 R82, RZ, RZ, UR7 ;  /* 0x00000007ff527e24 */ /* 0x000fe2000f8e00ff */
[----:B------:R-:W-:Y:S01]  /*1c40*/  UIADD3 UR5, UR41, 0x400, URZ ;  /* 0x0000040029057890 */ /* 0x000fe2000fffe03f */
[----:B------:R-:W-:Y:S01]  /*1c50*/  IMAD.WIDE R68, R3, 0x10, R68 ;  /* 0x0000001003447825 */ /* 0x000fe200078e0244 */
[----:B------:R-:W1:Y:S01]  /*1c60*/  LDC R77, c[0x0][0x600] ;  /* 0x00018000ff4d7b82 */ /* 0x000e620000000800 */
[----:B------:R-:W-:-:S02]  /*1c70*/  UIADD3 UR6, UR41, 0x19400, URZ ;  /* 0x0001940029067890 */ /* 0x000fc4000fffe03f */
[----:B------:R-:W-:Y:S01]  /*1c80*/  IMAD.MOV.U32 R3, RZ, RZ, -0x1 ;  /* 0xffffffffff037424 */ /* 0x000fe200078e00ff */
[----:B------:R-:W-:Y:S01]  /*1c90*/  USHF.R.U32.HI UR5, URZ, 0x4, UR5 ;  /* 0x000000043f057899 */ /* 0x000fe20008011605 */
[----:B------:R-:W-:Y:S01]  /*1ca0*/  VIADD R79, R79, UR8 ;  /* 0x000000084f4f7c36 */ /* 0x000fe20008000000 */
[----:B------:R-:W-:Y:S02]  /*1cb0*/  USHF.R.U32.HI UR6, URZ, 0x4, UR6 ;  /* 0x000000043f067899 */ /* 0x000fe40008011606 */
[-C--:B---3--:R-:W-:Y:S01]  /*1cc0*/  SHF.L.U32 R3, R3, R74.reuse, RZ ;  /* 0x0000004a03037219 */ /* 0x088fe200000006ff */
[----:B------:R-:W-:Y:S01]  /*1cd0*/  UIADD3 UR48, UR41, 0x330, URZ ;  /* 0x0000033029307890 */ /* 0x000fe2000fffe03f */
[----:B----4-:R-:W-:Y:S01]  /*1ce0*/  SHF.L.U64.HI R75, R72, 0x3, R73 ;  /* 0x00000003484b7819 */ /* 0x010fe20000010249 */
[----:B------:R-:W-:Y:S01]  /*1cf0*/  ULOP3.LUT UR4, UR4, 0x8, URZ, 0xc0, !UPT ;  /* 0x0000000804047892 */ /* 0x000fe2000f8ec03f */
[----:B------:R-:W-:Y:S01]  /*1d00*/  SHF.L.U32 R74, R7, R74, RZ ;  /* 0x0000004a074a7219 */ /* 0x000fe200000006ff */
[----:B------:R-:W-:Y:S01]  /*1d10*/  ULOP3.LUT UR5, UR5, 0x3fff, URZ, 0xc0, !UPT ;  /* 0x00003fff05057892 */ /* 0x000fe2000f8ec03f */
[----:B------:R-:W-:Y:S01]  /*1d20*/  LOP3.LUT R78, RZ, R3, RZ, 0x33, !PT ;  /* 0x00000003ff4e7212 */ /* 0x000fe200078e33ff */
[----:B------:R-:W-:Y:S01]  /*1d30*/  ULOP3.LUT UR6, UR6, 0x3fff, URZ, 0xc0, !UPT ;  /* 0x00003fff06067892 */ /* 0x000fe2000f8ec03f */
[----:B0-----:R-:W-:Y:S01]  /*1d40*/  IMAD R73, R4, -0x2, R5 ;  /* 0xfffffffe04497824 */ /* 0x001fe200078e0205 */
[----:B------:R-:W-:-:S02]  /*1d50*/  USHF.L.U32 UR47, UR40, 0x1, URZ ;  /* 0x00000001282f7899 */ /* 0x000fc4000800063f */
[----:B------:R-:W-:Y:S02]  /*1d60*/  UIADD3 UR42, -UR42, UR40, URZ ;  /* 0x000000282a2a7290 */ /* 0x000fe4000fffe13f */
[----:B------:R-:W-:Y:S02]  /*1d70*/  ULEA UR43, UR43, UR48, 0x3 ;  /* 0x000000302b2b7291 */ /* 0x000fe4000f8e183f */
[----:B------:R-:W-:Y:S01]  /*1d80*/  ULOP3.LUT UR49, UR4, 0x8, URZ, 0x3c, !UPT ;  /* 0x0000000804317892 */ /* 0x000fe2000f8e3c3f */
[----:B-1----:R-:W-:Y:S01]  /*1d90*/  VIADD R77, R77, 0xffffffff ;  /* 0xffffffff4d4d7836 */ /* 0x002fe20000000000 */
[----:B------:R-:W-:Y:S02]  /*1da0*/  ULOP3.LUT UR44, UR4, 0x18, URZ, 0x3c, !UPT ;  /* 0x00000018042c7892 */ /* 0x000fe4000f8e3c3f */
[----:B------:R-:W-:Y:S02]  /*1db0*/  ULOP3.LUT UR45, UR5, 0x10000, URZ, 0xfc, !UPT ;  /* 0x00010000052d7892 */ /* 0x000fe4000f8efc3f */
[----:B------:R-:W-:Y:S01]  /*1dc0*/  ULOP3.LUT UR46, UR6, 0x10000, URZ, 0xfc, !UPT ;  /* 0x00010000062e7892 */ /* 0x000fe2000f8efc3f */
[----:B--2---:R-:W-:-:S11]  /*1dd0*/  SHF.L.U64.HI R76, R10, 0x1, R0 ;  /* 0x000000010a4c7819 */ /* 0x004fd60000010200 */
.L_x_123:
[----:B------:R-:W-:-:S04]  /*1de0*/  SHF.L.U32 R0, R82, 0x1f, RZ ;  /* 0x0000001f52007819 */ /* 0x000fc800000006ff */
[----:B------:R-:W0:Y:S02]  /*1df0*/  SYNCS.PHASECHK.TRANS64.TRYWAIT P0, [UR43+-0x8], R0 ;  /* 0xfffff800ff0075a7 */ /* 0x000e24000800016b */
[----:B01--4-:R-:W-:Y:S05]  /*1e00*/  @!P0 BRA `(.L_x_20) ;  /* 0x0000005c00c48947 */ /* 0x013fea0003800000 */
.L_x_191:
[----:B------:R-:W-:Y:S02]  /*1e10*/  ULDC UR4, c[0x0][0x28c] ;  /* 0x0000a30000047ab9 */ /* 0x000fe40000000800 */
[----:B------:R-:W-:-:S13]  /*1e20*/  ISETP.LT.AND P0, PT, RZ, UR4, PT ;  /* 0x00000004ff007c0c */ /* 0x000fda000bf01270 */
[----:B------:R-:W-:Y:S05]  /*1e30*/  @P0 BRA `(.L_x_21) ;  /* 0x0000000000400947 */ /* 0x000fea0003800000 */
[----:B0-----:R-:W-:Y:S01]  /*1e40*/  MOV R0, 0x0 ;  /* 0x0000000000007802 */ /* 0x001fe20000000f00 */
[----:B------:R-:W-:Y:S01]  /*1e50*/  ULDC.64 UR4, c[0x4][0x68] ;  /* 0x01001a0000047ab9 */ /* 0x000fe20000000a00 */
[----:B------:R-:W-:Y:S01]  /*1e60*/  ULDC.64 UR6, c[0x4][0x8] ;  /* 0x0100020000067ab9 */ /* 0x000fe20000000a00 */
[----:B------:R-:W-:Y:S01]  /*1e70*/  IMAD.U32 R4, RZ, RZ, UR4 ;  /* 0x00000004ff047e24 */ /* 0x000fe2000f8e00ff */
[----:B------:R0:W1:Y:S01]  /*1e80*/  LDC.64 R14, c[0x4][R0] ;  /* 0x01000000000e7b82 */ /* 0x0000620000000a00 */
[----:B------:R-:W-:Y:S01]  /*1e90*/  IMAD.U32 R5, RZ, RZ, UR5 ;  /* 0x00000005ff057e24 */ /* 0x000fe2000f8e00ff */
[----:B------:R-:W-:Y:S01]  /*1ea0*/  ULDC.64 UR4, c[0x4][0x70] ;  /* 0x01001c0000047ab9 */ /* 0x000fe20000000a00 */
[----:B------:R-:W-:Y:S02]  /*1eb0*/  IMAD.U32 R10, RZ, RZ, UR6 ;  /* 0x00000006ff0a7e24 */ /* 0x000fe4000f8e00ff */
[----:B------:R-:W-:Y:S02]  /*1ec0*/  IMAD.U32 R6, RZ, RZ, UR4 ;  /* 0x00000004ff067e24 */ /* 0x000fe4000f8e00ff */
[----:B------:R-:W-:-:S02]  /*1ed0*/  IMAD.U32 R7, RZ, RZ, UR5 ;  /* 0x00000005ff077e24 */ /* 0x000fc4000f8e00ff */
[----:B------:R-:W-:Y:S02]  /*1ee0*/  IMAD.U32 R11, RZ, RZ, UR7 ;  /* 0x00000007ff0b7e24 */ /* 0x000fe4000f8e00ff */
[----:B------:R-:W-:Y:S02]  /*1ef0*/  IMAD.MOV.U32 R8, RZ, RZ, 0x1e1 ;  /* 0x000001e1ff087424 */ /* 0x000fe400078e00ff */
[----:B------:R-:W-:Y:S02]  /*1f00*/  IMAD.MOV.U32 R12, RZ, RZ, 0x1 ;  /* 0x00000001ff0c7424 */ /* 0x000fe400078e00ff */
[----:B0-----:R-:W-:-:S07]  /*1f10*/  IMAD.MOV.U32 R13, RZ, RZ, RZ ;  /* 0x000000ffff0d7224 */ /* 0x001fce00078e00ff */
[----:B------:R-:W-:-:S07]  /*1f20*/  LEPC R20, `(.L_x_21) ;  /* 0x000000001014794e */ /* 0x000fce0000000000 */
[----:B-1---5:R-:W-:Y:S05]  /*1f30*/  CALL.ABS.NOINC R14 ;  /* 0x000000000e007343 */ /* 0x022fea0003c00000 */
.L_x_21:
[----:B------:R-:W-:-:S13]  /*1f40*/  ISETP.NE.AND P0, PT, R81, 0x3, PT ;  /* 0x000000035100780c */ /* 0x000fda0003f05270 */
[----:B------:R-:W-:Y:S05]  /*1f50*/  @!P0 BRA `(.L_x_22) ;  /* 0x0000000000048947 */ /* 0x000fea0003800000 */
[----:B------:R-:W-:Y:S01]  /*1f60*/  BPT.TRAP 0x1 ;  /* 0x000000040000795c */ /* 0x000fe20000300000 */
.L_x_22:
[----:B0-----:R-:W-:Y:S02]  /*1f70*/  IMAD.U32 R3, RZ, RZ, UR38 ;  /* 0x00000026ff037e24 */ /* 0x001fe4000f8e00ff */
[----:B------:R-:W-:-:S03]  /*1f80*/  IMAD.U32 R0, RZ, RZ, UR39 ;  /* 0x00000027ff007e24 */ /* 0x000fc6000f8e00ff */
[----:B------:R-:W-:Y:S02]  /*1f90*/  LEA R3, R3, UR41, 0x3 ;  /* 0x0000002903037c11 */ /* 0x000fe4000f8e18ff */
[----:B------:R-:W-:-:S04]  /*1fa0*/  SHF.L.U32 R0, R0, 0x1f, RZ ;  /* 0x0000001f00007819 */ /* 0x000fc800000006ff */
[----:B------:R0:W1:Y:S01]  /*1fb0*/  SYNCS.PHASECHK.TRANS64.TRYWAIT P1, [R3+URZ], R0 ;  /* 0x00000000030075a7 */ /* 0x000062000802017f */
[----:B------:R-:W-:Y:S05]  /*1fc0*/  @!P0 BRA `(.L_x_23) ;  /* 0x0000000000048947 */ /* 0x000fea0003800000 */
[----:B------:R-:W-:Y:S01]  /*1fd0*/  BPT.TRAP 0x1 ;  /* 0x000000040000795c */ /* 0x000fe20000300000 */
.L_x_23:
[----:B-1----:R-:W-:Y:S05]  /*1fe0*/  @P1 BRA `(.L_x_24) ;  /* 0x0000000000081947 */ /* 0x002fea0003800000 */
[----:B------:R-:W1:Y:S02]  /*1ff0*/  SYNCS.PHASECHK.TRANS64.TRYWAIT P1, [R3+URZ], R0 ;  /* 0x00000000030075a7 */ /* 0x000e64000802017f */
[----:B-1----:R-:W-:Y:S05]  /*2000*/  @!P1 BRA `(.L_x_25) ;  /* 0x0000005c005c9947 */ /* 0x002fea0003800000 */
.L_x_24:
[----:B------:R-:W-:Y:S05]  /*2010*/  WARPSYNC.ALL ;  /* 0x0000000000007948 */ /* 0x000fea0003800000 */
[----:B------:R-:W-:Y:S01]  /*2020*/  ULEA UR4, UR38, UR45, 0x7 ;  /* 0x0000002d26047291 */ /* 0x000fe2000f8e383f */
[----:B------:R-:W-:Y:S01]  /*2030*/  WARPGROUP.ARRIVE ;  /* 0x00000000000079c5 */ /* 0x000fe20000000000 */
[----:B------:R-:W-:Y:S01]  /*2040*/  UIMAD UR8, UR38, 0xa0, UR46 ;  /* 0x000000a0260878a4 */ /* 0x000fe2000f8e022e */
[----:B01----:R-:W-:Y:S01]  /*2050*/  IMAD.U32 R0, RZ, RZ, UR42 ;  /* 0x0000002aff007e24 */ /* 0x003fe2000f8e00ff */
[----:B------:R-:W-:Y:S01]  /*2060*/  UMOV UR5, 0xc0000010 ;  /* 0xc000001000057882 */ /* 0x000fe20000000000 */
[----:B------:R-:W-:Y:S01]  /*2070*/  UMOV UR7, 0xc0000010 ;  /* 0xc000001000077882 */ /* 0x000fe20000000000 */
[----:B------:R-:W-:-:S02]  /*2080*/  UIADD3 UR9, UR8, 0x20, URZ ;  /* 0x0000002008097890 */ /* 0x000fc4000fffe03f */
[----:B------:R-:W-:Y:S01]  /*2090*/  UIADD3 UR10, UR8, 0x40, URZ ;  /* 0x00000040080a7890 */ /* 0x000fe2000fffe03f */
[----:B------:R-:W-:Y:S01]  /*20a0*/  ISETP.GE.AND P1, PT, R0, 0x1, PT ;  /* 0x000000010000780c */ /* 0x000fe20003f26270 */
[----:B------:R-:W-:Y:S01]  /*20b0*/  UMOV UR6, UR8 ;  /* 0x0000000800067c82 */ /* 0x000fe20008000000 */
[----:B------:R-:W-:Y:S01]  /*20c0*/  UIADD3 UR11, UR8, 0x60, URZ ;  /* 0x00000060080b7890 */ /* 0x000fe2000fffe03f */
[----:B------:R-:W-:Y:S01]  /*20d0*/  IGMMA.64x16x32.S8.S8 R56, gdesc[UR4], RZ, !UPT, gsb0 ;  /* 0x00600000043879f1 */ /* 0x000fe2000c0410ff */
[----:B------:R-:W-:Y:S01]  /*20e0*/  UMOV UR6, UR9 ;  /* 0x0000000900067c82 */ /* 0x000fe20008000000 */
[----:B------:R-:W-:Y:S01]  /*20f0*/  UMOV UR7, 0xc0000010 ;  /* 0xc000001000077882 */ /* 0x000fe20000000000 */
[----:B------:R-:W-:Y:S01]  /*2100*/  UIADD3 UR8, UR8, 0x80, URZ ;  /* 0x0000008008087890 */ /* 0x000fe2000fffe03f */
[----:B------:R-:W-:Y:S02]  /*2110*/  WARPGROUP.DEPBAR.LE gsb0, 0x0 ;  /* 0x00008000000079c5 */ /* 0x000fe40000010000 */
[----:B------:R-:W-:-:S06]  /*2120*/  WARPGROUP.ARRIVE ;  /* 0x00000000000079c5 */ /* 0x000fcc0000000000 */
[----:B------:R-:W-:Y:S01]  /*2130*/  IGMMA.64x16x32.S8.S8 R48, gdesc[UR4], RZ, !UPT, gsb0 ;  /* 0x00600000043079f1 */ /* 0x000fe2000c0410ff */
[----:B------:R-:W-:Y:S01]  /*2140*/  UMOV UR6, UR10 ;  /* 0x0000000a00067c82 */ /* 0x000fe20008000000 */
[----:B------:R-:W-:Y:S01]  /*2150*/  UMOV UR7, 0xc0000010 ;  /* 0xc000001000077882 */ /* 0x000fe20000000000 */
        /* <DEDUP_REMOVED lines=12> */
[----:B------:R-:W-:Y:S03]  /*2220*/  IGMMA.64x16x32.S8.S8 R24, gdesc[UR4], RZ, !UPT, gsb0 ;  /* 0x00600000041879f1 */ /* 0x000fe6000c0410ff */
[----:B------:R-:W-:Y:S02]  /*2230*/  WARPGROUP.DEPBAR.LE gsb0, 0x0 ;  /* 0x00008000000079c5 */ /* 0x000fe40000010000 */
[----:B------:R-:W-:Y:S05]  /*2240*/  @!P1 BRA `(.L_x_26) ;  /* 0x00000004001c9947 */ /* 0x000fea0003800000 */
[----:B------:R-:W-:Y:S01]  /*2250*/  UIADD3 UR4, UR38, 0x1, URZ ;  /* 0x0000000126047890 */ /* 0x000fe2000fffe03f */
[----:B------:R-:W-:Y:S02]  /*2260*/  IMAD.U32 R0, RZ, RZ, UR42 ;  /* 0x0000002aff007e24 */ /* 0x000fe4000f8e00ff */
[----:B------:R-:W-:Y:S01]  /*2270*/  IMAD.U32 R3, RZ, RZ, UR38 ;  /* 0x00000026ff037e24 */ /* 0x000fe2000f8e00ff */
[----:B------:R-:W-:-:S04]  /*2280*/  UISETP.NE.AND UP0, UPT, UR4, 0x32, UPT ;  /* 0x000000320400788c */ /* 0x000fc8000bf05270 */
[----:B------:R-:W-:Y:S02]  /*2290*/  USEL UR5, URZ, 0x1, UP0 ;  /* 0x000000013f057887 */ /* 0x000fe40008000000 */
[----:B------:R-:W-:Y:S02]  /*22a0*/  USEL UR8, UR4, URZ, UP0 ;  /* 0x0000003f04087287 */ /* 0x000fe40008000000 */
[----:B------:R-:W-:-:S06]  /*22b0*/  ULOP3.LUT UR5, UR39, UR5, URZ, 0x3c, !UPT ;  /* 0x0000000527057292 */ /* 0x000fcc000f8e3c3f */
[----:B------:R-:W-:-:S07]  /*22c0*/  IMAD.U32 R6, RZ, RZ, UR5 ;  /* 0x00000005ff067e24 */ /* 0x000fce000f8e00ff */
.L_x_33:
[----:B------:R-:W-:Y:S05]  /*22d0*/  @!P0 BRA `(.L_x_27) ;  /* 0x0000000000048947 */ /* 0x000fea0003800000 */
[----:B------:R-:W-:Y:S01]  /*22e0*/  BPT.TRAP 0x1 ;  /* 0x000000040000795c */ /* 0x000fe20000300000 */
.L_x_27:
[----:B------:R-:W-:Y:S01]  /*22f0*/  ULEA UR4, UR8, UR41, 0x3 ;  /* 0x0000002908047291 */ /* 0x000fe2000f8e183f */
[----:B------:R-:W-:-:S08]  /*2300*/  SHF.L.U32 R4, R6, 0x1f, RZ ;  /* 0x0000001f06047819 */ /* 0x000fd000000006ff */
[----:B------:R0:W1:Y:S01]  /*2310*/  SYNCS.PHASECHK.TRANS64.TRYWAIT P1, [UR4], R4 ;  /* 0x00000004ff0075a7 */ /* 0x0000620008020144 */
[----:B------:R-:W-:Y:S05]  /*2320*/  @!P0 BRA `(.L_x_28) ;  /* 0x0000000000048947 */ /* 0x000fea0003800000 */
[----:B------:R-:W-:Y:S01]  /*2330*/  BPT.TRAP 0x1 ;  /* 0x000000040000795c */ /* 0x000fe20000300000 */
.L_x_28:
[----:B-1----:R-:W-:Y:S05]  /*2340*/  @P1 BRA `(.L_x_29) ;  /* 0x0000000000081947 */ /* 0x002fea0003800000 */
[----:B------:R-:W1:Y:S02]  /*2350*/  SYNCS.PHASECHK.TRANS64.TRYWAIT P1, [UR4], R4 ;  /* 0x00000004ff0075a7 */ /* 0x000e640008020144 */
[----:B-1----:R-:W-:Y:S05]  /*2360*/  @!P1 BRA `(.L_x_30) ;  /* 0x0000005800989947 */ /* 0x002fea0003800000 */
.L_x_29:
[----:B------:R-:W-:Y:S01]  /*2370*/  ULEA UR4, UR8, UR45, 0x7 ;  /* 0x0000002d08047291 */ /* 0x000fe2000f8e383f */
[----:B------:R-:W-:Y:S01]  /*2380*/  WARPGROUP.ARRIVE ;  /* 0x00000000000079c5 */ /* 0x000fe20000000000 */
[----:B------:R-:W-:Y:S01]  /*2390*/  UIMAD UR9, UR8, 0xa0, UR46 ;  /* 0x000000a0080978a4 */ /* 0x000fe2000f8e022e */
[----:B------:R-:W-:Y:S01]  /*23a0*/  UMOV UR5, 0xc0000010 ;  /* 0xc000001000057882 */ /* 0x000fe20000000000 */
[----:B------:R-:W-:Y:S02]  /*23b0*/  UMOV UR7, 0xc0000010 ;  /* 0xc000001000077882 */ /* 0x000fe40000000000 */
[----:B------:R-:W-:Y:S02]  /*23c0*/  UIADD3 UR10, UR9, 0x20, URZ ;  /* 0x00000020090a7890 */ /* 0x000fe4000fffe03f */
[----:B------:R-:W-:Y:S02]  /*23d0*/  UIADD3 UR11, UR9, 0x40, URZ ;  /* 0x00000040090b7890 */ /* 0x000fe4000fffe03f */
[----:B------:R-:W-:Y:S01]  /*23e0*/  UMOV UR6, UR9 ;  /* 0x0000000900067c82 */ /* 0x000fe20008000000 */
[----:B------:R-:W-:Y:S01]  /*23f0*/  UIADD3 UR12, UR9, 0x60, URZ ;  /* 0x00000060090c7890 */ /* 0x000fe2000fffe03f */
[----:B------:R-:W-:Y:S01]  /*2400*/  IGMMA.64x16x32.S8.S8 R56, gdesc[UR4], R56, gsb0 ;  /* 0x00600000043879f1 */ /* 0x000fe20008041038 */
[----:B------:R-:W-:Y:S01]  /*2410*/  UMOV UR6, UR10 ;  /* 0x0000000a00067c82 */ /* 0x000fe20008000000 */
[----:B------:R-:W-:Y:S01]  /*2420*/  UMOV UR7, 0xc0000010 ;  /* 0xc000001000077882 */ /* 0x000fe20000000000 */
[----:B------:R-:W-:Y:S01]  /*2430*/  UIADD3 UR9, UR9, 0x80, URZ ;  /* 0x0000008009097890 */ /* 0x000fe2000fffe03f */
[----:B------:R-:W-:-:S02]  /*2440*/  WARPGROUP.DEPBAR.LE gsb0, 0x0 ;  /* 0x00008000000079c5 */ /* 0x000fc40000010000 */
[----:B------:R-:W-:-:S06]  /*2450*/  WARPGROUP.ARRIVE ;  /* 0x00000000000079c5 */ /* 0x000fcc0000000000 */
[----:B------:R-:W-:Y:S01]  /*2460*/  IGMMA.64x16x32.S8.S8 R48, gdesc[UR4], R48, gsb0 ;  /* 0x00600000043079f1 */ /* 0x000fe20008041030 */
[----:B------:R-:W-:Y:S01]  /*2470*/  UMOV UR6, UR11 ;  /* 0x0000000b00067c82 */ /* 0x000fe20008000000 */
[----:B------:R-:W-:Y:S01]  /*2480*/  UMOV UR7, 0xc0000010 ;  /* 0xc000001000077882 */ /* 0x000fe20000000000 */
[----:B------:R-:W-:Y:S02]  /*2490*/  WARPGROUP.DEPBAR.LE gsb0, 0x0 ;  /* 0x00008000000079c5 */ /* 0x000fe40000010000 */
        /* <DEDUP_REMOVED lines=11> */
[----:B------:R-:W-:Y:S03]  /*2550*/  IGMMA.64x16x32.S8.S8 R24, gdesc[UR4], R24, gsb0 ;  /* 0x00600000041879f1 */ /* 0x000fe60008041018 */
[----:B------:R-:W-:Y:S02]  /*2560*/  WARPGROUP.DEPBAR.LE gsb0, 0x0 ;  /* 0x00008000000079c5 */ /* 0x000fe40000010000 */
[----:B------:R-:W-:Y:S05]  /*2570*/  @!P0 BRA `(.L_x_31) ;  /* 0x0000000000048947 */ /* 0x000fea0003800000 */
[----:B------:R-:W-:Y:S01]  /*2580*/  BPT.TRAP 0x1 ;  /* 0x000000040000795c */ /* 0x000fe20000300000 */
.L_x_31:
[----:B------:R-:W-:-:S13]  /*2590*/  ISETP.NE.AND P1, PT, R65, RZ, PT ;  /* 0x000000ff4100720c */ /* 0x000fda0003f25270 */
[----:B01----:R-:W-:-:S05]  /*25a0*/  @P1 LEA R4, R3, UR41, 0x3 ;  /* 0x0000002903041c11 */ /* 0x003fca000f8e18ff */
[----:B------:R-:W-:-:S05]  /*25b0*/  @P1 VIADD R5, R4, 0x190 ;  /* 0x0000019004051836 */ /* 0x000fca0000000000 */
[----:B------:R-:W-:-:S04]  /*25c0*/  @P1 PRMT R5, R64, 0x654, R5 ;  /* 0x0000065440051816 */ /* 0x000fc80000000005 */
[----:B------:R0:W-:Y:S01]  /*25d0*/  @P1 SYNCS.ARRIVE.TRANS64.RED.A1T0 RZ, [R5+URZ], RZ ;  /* 0x000000ff05ff19a7 */ /* 0x0001e2000810043f */
[----:B------:R-:W-:-:S13]  /*25e0*/  ISETP.GT.U32.AND P1, PT, R23, 0x1, PT ;  /* 0x000000011700780c */ /* 0x000fda0003f24070 */
[----:B0-----:R-:W-:Y:S05]  /*25f0*/  @P1 BRA `(.L_x_32) ;  /* 0x0000000000041947 */ /* 0x001fea0003800000 */
[----:B------:R-:W-:Y:S01]  /*2600*/  BPT.TRAP 0x1 ;  /* 0x000000040000795c */ /* 0x000fe20000300000 */
.L_x_32:
[----:B------:R-:W-:Y:S01]  /*2610*/  UIADD3 UR8, UR8, 0x1, URZ ;  /* 0x0000000108087890 */ /* 0x000fe2000fffe03f */
[C---:B------:R-:W-:Y:S01]  /*2620*/  ISETP.GT.AND P2, PT, R0.reuse, 0x1, PT ;  /* 0x000000010000780c */ /* 0x040fe20003f44270 */
[----:B------:R-:W-:Y:S02]  /*2630*/  VIADD R3, R3, 0x1 ;  /* 0x0000000103037836 */ /* 0x000fe40000000000 */
[----:B------:R-:W-:Y:S01]  /*2640*/  UISETP.NE.AND UP0, UPT, UR8, 0x32, UPT ;  /* 0x000000320800788c */ /* 0x000fe2000bf05270 */
[----:B------:R-:W-:Y:S02]  /*2650*/  VIADD R0, R0, 0xffffffff ;  /* 0xffffffff00007836 */ /* 0x000fe40000000000 */
[C---:B------:R-:W-:Y:S01]  /*2660*/  ISETP.NE.AND P1, PT, R3.reuse, 0x32, PT ;  /* 0x000000320300780c */ /* 0x040fe20003f25270 */
[----:B------:R-:W-:Y:S02]  /*2670*/  USEL UR4, URZ, 0x1, UP0 ;  /* 0x000000013f047887 */ /* 0x000fe40008000000 */
[----:B------:R-:W-:Y:S01]  /*2680*/  USEL UR8, UR8, URZ, UP0 ;  /* 0x0000003f08087287 */ /* 0x000fe20008000000 */
[----:B------:R-:W-:-:S03]  /*2690*/  SEL R3, R3, RZ, P1 ;  /* 0x000000ff03037207 */ /* 0x000fc60000800000 */
[----:B------:R-:W-:Y:S01]  /*26a0*/  LOP3.LUT R6, R6, UR4, RZ, 0x3c, !PT ;  /* 0x0000000406067c12 */ /* 0x000fe2000f8e3cff */
[----:B------:R-:W-:Y:S07]  /*26b0*/  @P2 BRA `(.L_x_33) ;  /* 0xfffffffc00042947 */ /* 0x000fee000383ffff */
.L_x_26:
[----:B------:R-:W0:Y:S01]  /*26c0*/  LDC R0, c[0x0][0x28c] ;  /* 0x0000a300ff007b82 */ /* 0x000e220000000800 */
[----:B------:R-:W-:-:S04]  /*26d0*/  IMAD.U32 R3, RZ, RZ, UR49 ;  /* 0x00000031ff037e24 */ /* 0x000fc8000f8e00ff */
[----:B------:R1:W-:Y:S01]  /*26e0*/  SYNCS.ARRIVE.TRANS64.A1T0 RZ, [R3+UR48], RZ ;  /* 0x000000ff03ff79a7 */ /* 0x0003e20008100030 */
[----:B0-----:R-:W-:-:S13]  /*26f0*/  ISETP.GE.AND P1, PT, R0, 0x1, PT ;  /* 0x000000010000780c */ /* 0x001fda0003f26270 */
[----:B-1----:R-:W-:Y:S05]  /*2700*/  @!P1 BRA `(.L_x_34) ;  /* 0x0000000000449947 */ /* 0x002fea0003800000 */
[----:B------:R-:W-:Y:S05]  /*2710*/  @!P0 BRA `(.L_x_35) ;  /* 0x0000000000048947 */ /* 0x000fea0003800000 */
[----:B------:R-:W-:Y:S01]  /*2720*/  BPT.TRAP 0x1 ;  /* 0x000000040000795c */ /* 0x000fe20000300000 */
.L_x_35:
[----:B------:R-:W-:-:S13]  /*2730*/  ISETP.NE.AND P0, PT, R65, RZ, PT ;  /* 0x000000ff4100720c */ /* 0x000fda0003f05270 */
[----:B------:R-:W-:-:S05]  /*2740*/  VOTEU.ANY UP0, P0 ;  /* 0x00000000003f7886 */ /* 0x000fca0000000100 */
[----:B------:R-:W-:-:S06]  /*2750*/  @UP0 UIADD3 UR4, UR38, UR42, URZ ;  /* 0x0000002a26040290 */ /* 0x000fcc000fffe03f */
[----:B------:R-:W-:Y:S02]  /*2760*/  IMAD.U32 R4, RZ, RZ, UR4 ;  /* 0x00000004ff047e24 */ /* 0x000fe4000f8e00ff */
[----:B------:R-:W-:Y:S02]  /*2770*/  IMAD.U32 R3, RZ, RZ, UR4 ;  /* 0x00000004ff037e24 */ /* 0x000fe4000f8e00ff */
[----:B------:R-:W-:-:S05]  /*2780*/  @P0 IMAD.WIDE.U32 R4, R4, 0x51eb851f, RZ ;  /* 0x51eb851f04040825 */ /* 0x000fca00078e00ff */
[----:B------:R-:W-:-:S05]  /*2790*/  @P0 SHF.R.U32.HI R0, RZ, 0x4, R5 ;  /* 0x00000004ff000819 */ /* 0x000fca0000011605 */
[----:B------:R-:W-:-:S05]  /*27a0*/  @P0 IMAD R0, R0, -0x32, R3 ;  /* 0xffffffce00000824 */ /* 0x000fca00078e0203 */
[----:B------:R-:W-:-:S05]  /*27b0*/  @P0 LEA R0, R0, UR41, 0x3 ;  /* 0x0000002900000c11 */ /* 0x000fca000f8e18ff */
[----:B------:R-:W-:-:S05]  /*27c0*/  @P0 VIADD R3, R0, 0x190 ;  /* 0x0000019000030836 */ /* 0x000fca0000000000 */
[----:B------:R-:W-:-:S04]  /*27d0*/  @P0 PRMT R3, R64, 0x654, R3 ;  /* 0x0000065440030816 */ /* 0x000fc80000000003 */
[----:B------:R0:W-:Y:S01]  /*27e0*/  @P0 SYNCS.ARRIVE.TRANS64.RED.A1T0 RZ, [R3+URZ], RZ ;  /* 0x000000ff03ff09a7 */ /* 0x0001e2000810043f */
[----:B------:R-:W-:-:S13]  /*27f0*/  ISETP.GT.U32.AND P0, PT, R23, 0x1, PT ;  /* 0x000000011700780c */ /* 0x000fda0003f04070 */
[----:B0-----:R-:W-:Y:S05]  /*2800*/  @P0 BRA `(.L_x_34) ;  /* 0x0000000000040947 */ /* 0x001fea0003800000 */
[----:B------:R-:W-:Y:S01]  /*2810*/  BPT.TRAP 0x1 ;  /* 0x000000040000795c */ /* 0x000fe20000300000 */
.L_x_34:
[----:B------:R-:W-:Y:S01]  /*2820*/  SHF.L.U32 R3, R82, 0x1f, RZ ;  /* 0x0000001f52037819 */ /* 0x000fe200000006ff */
[----:B------:R-:W-:Y:S01]  /*2830*/  UIADD3 UR38, UR38, UR47, URZ ;  /* 0x0000002f26267290 */ /* 0x000fe2000fffe03f */
[----:B------:R-:W-:Y:S01]  /*2840*/  IMAD.SHL.U32 R0, R22, 0x40, RZ ;  /* 0x0000004016007824 */ /* 0x000fe200078e00ff */
[----:B------:R-:W-:Y:S01]  /*2850*/  UISETP.GE.U32.AND UP1, UPT, UR47, 0x32, UPT ;  /* 0x000000322f00788c */ /* 0x000fe2000bf26070 */
[----:B------:R-:W0:Y:S01]  /*2860*/  SYNCS.PHASECHK.TRANS64.TRYWAIT P0, [UR43+0x8], R3 ;  /* 0x00000803ff0075a7 */ /* 0x000e22000800016b */
[----:B------:R-:W-:-:S04]  /*2870*/  UISETP.GT.U32.AND UP0, UPT, UR38, 0x31, UPT ;  /* 0x000000312600788c */ /* 0x000fc8000bf04070 */
[----:B------:R-:W-:-:S04]  /*2880*/  UISETP.LT.U32.AND UP0, UPT, UR47, 0x32, UP0 ;  /* 0x000000322f00788c */ /* 0x000fc80008701070 */
[----:B------:R-:W-:Y:S02]  /*2890*/  USEL UR6, URZ, 0x1, !UP0 ;  /* 0x000000013f067887 */ /* 0x000fe4000c000000 */
[----:B------:R-:W-:Y:S02]  /*28a0*/  @UP1 UIMAD.WIDE.U32 UR4, UR38, 0x51eb851f, URZ ;  /* 0x51eb851f260418a5 */ /* 0x000fe4000f8e003f */
[----:B------:R-:W-:Y:S02]  /*28b0*/  ULOP3.LUT UR39, UR39, UR6, URZ, 0x3c, !UPT ;  /* 0x0000000627277292 */ /* 0x000fe4000f8e3c3f */
[----:B------:R-:W-:-:S04]  /*28c0*/  @UP1 USHF.R.U32.HI UR4, URZ, 0x4, UR5 ;  /* 0x000000043f041899 */ /* 0x000fc80008011605 */
[----:B------:R-:W-:Y:S01]  /*28d0*/  @UP1 ULOP3.LUT UR39, UR39, 0x1, UR4, 0x78, !UPT ;  /* 0x0000000127271892 */ /* 0x000fe2000f8e7804 */
[----:B0-----:R-:W-:Y:S11]  /*28e0*/  @!P0 BRA `(.L_x_36) ;  /* 0x0000005400508947 */ /* 0x001ff60003800000 */
.L_x_192:
[----:B------:R-:W-:Y:S01]  /*28f0*/  ULDC UR4, c[0x0][0x284] ;  /* 0x0000a10000047ab9 */ /* 0x000fe20000000800 */
[----:B------:R-:W-:Y:S01]  /*2900*/  IMAD R13, R19, 0x50, RZ ;  /* 0x00000050130d7824 */ /* 0x000fe200078e02ff */
[----:B------:R-:W-:Y:S01]  /*2910*/  ISETP.GE.AND P0, PT, R0, UR4, PT ;  /* 0x0000000400007c0c */ /* 0x000fe2000bf06270 */
[----:B------:R-:W-:-:S03]  /*2920*/  ULDC UR4, c[0x0][0x288] ;  /* 0x0000a20000047ab9 */ /* 0x000fc60000000800 */
[----:B------:R-:W-:-:S13]  /*2930*/  ISETP.GE.OR P0, PT, R13, UR4, P0 ;  /* 0x000000040d007c0c */ /* 0x000fda0008706670 */
[----:B------:R-:W-:Y:S05]  /*2940*/  @P0 BRA `(.L_x_37) ;  /* 0x0000002000d80947 */ /* 0x000fea0003800000 */
[----:B------:R-:W-:Y:S01]  /*2950*/  SHF.R.S32.HI R11, RZ, 0x1f, R18 ;  /* 0x0000001fff0b7819 */ /* 0x000fe20000011412 */
[----:B------:R-:W-:Y:S01]  /*2960*/  ULDC.64 UR4, c[0x0][0x5d0] ;  /* 0x0001740000047ab9 */ /* 0x000fe20000000a00 */
[----:B------:R-:W-:Y:S01]  /*2970*/  SHF.R.S32.HI R10, RZ, 0x1f, R13 ;  /* 0x0000001fff0a7819 */ /* 0x000fe2000001140d */
[----:B0-----:R-:W-:Y:S01]  /*2980*/  IMAD.WIDE.U32 R4, R18, UR4, R70 ;  /* 0x0000000412047c25 */ /* 0x001fe2000f8e0046 */
[----:B------:R-:W-:Y:S01]  /*2990*/  ULDC.64 UR6, c[0x0][0x5c8] ;  /* 0x0001720000067ab9 */ /* 0x000fe20000000a00 */
[----:B------:R-:W-:Y:S02]  /*29a0*/  BSSY B0, `(.L_x_37) ;  /* 0x0000230000007945 */ /* 0x000fe40003800000 */
[----:B------:R-:W-:Y:S01]  /*29b0*/  IMAD R3, R11, UR4, RZ ;  /* 0x000000040b037c24 */ /* 0x000fe2000f8e02ff */
[----:B------:R-:W-:Y:S01]  /*29c0*/  IADD3 R4, P0, R13, R4, RZ ;  /* 0x000000040d047210 */ /* 0x000fe20007f1e0ff */
[----:B------:R-:W-:-:S04]  /*29d0*/  IMAD.WIDE R14, R22, 0x40, R68 ;  /* 0x00000040160e7825 */ /* 0x000fc800078e0244 */
[----:B------:R-:W-:Y:S01]  /*29e0*/  IMAD R3, R18, UR5, R3 ;  /* 0x0000000512037c24 */ /* 0x000fe2000f8e0203 */
[----:B------:R-:W-:Y:S01]  /*29f0*/  ULDC.64 UR4, c[0x0][0x5c0] ;  /* 0x0001700000047ab9 */ /* 0x000fe20000000a00 */
[----:B------:R-:W-:Y:S02]  /*2a00*/  IMAD.IADD R0, R79, 0x1, -R0 ;  /* 0x000000014f007824 */ /* 0x000fe400078e0a00 */
[----:B------:R-:W-:Y:S01]  /*2a10*/  IMAD.IADD R22, R73, 0x1, -R13 ;  /* 0x0000000149167824 */ /* 0x000fe200078e0a0d */
[----:B------:R-:W-:Y:S01]  /*2a20*/  IADD3.X R5, R10, R5, R3, P0, !PT ;  /* 0x000000050a057210 */ /* 0x000fe200007fe403 */
[----:B------:R-:W-:Y:S02]  /*2a30*/  IMAD R3, R15, UR6, RZ ;  /* 0x000000060f037c24 */ /* 0x000fe4000f8e02ff */
[----:B------:R-:W-:-:S04]  /*2a40*/  IMAD.WIDE.U32 R4, R14, UR6, R4 ;  /* 0x000000060e047c25 */ /* 0x000fc8000f8e0004 */
[----:B------:R-:W-:Y:S01]  /*2a50*/  IMAD R3, R14, UR7, R3 ;  /* 0x000000070e037c24 */ /* 0x000fe2000f8e0203 */
[----:B------:R-:W-:-:S04]  /*2a60*/  IADD3 R4, P0, R4, UR4, RZ ;  /* 0x0000000404047c10 */ /* 0x000fc8000ff1e0ff */
[----:B------:R-:W-:Y:S02]  /*2a70*/  IADD3.X R5, R5, UR5, R3, P0, !PT ;  /* 0x0000000505057c10 */ /* 0x000fe400087fe403 */
[----:B-----5:R-:W-:Y:S02]  /*2a80*/  ISETP.NE.AND P0, PT, R67, RZ, PT ;  /* 0x000000ff4300720c */ /* 0x020fe40003f05270 */
[----:B------:R-:W-:-:S05]  /*2a90*/  LEA R6, P1, R72, R4, 0x3 ;  /* 0x0000000448067211 */ /* 0x000fca00078218ff */
[----:B------:R-:W-:-:S06]  /*2aa0*/  IMAD.X R7, R75, 0x1, R5, P1 ;  /* 0x000000014b077824 */ /* 0x000fcc00008e0605 */
[----:B------:R-:W-:Y:S05]  /*2ab0*/  @!P0 BRA `(.L_x_38) ;  /* 0x0000001800488947 */ /* 0x000fea0003800000 */
[----:B------:R-:W0:Y:S01]  /*2ac0*/  LDC.64 R20, c[0x0][0x5b0] ;  /* 0x00016c00ff147b82 */ /* 0x000e220000000a00 */
[----:B------:R-:W-:Y:S01]  /*2ad0*/  ULDC.64 UR4, c[0x0][0x5b8] ;  /* 0x00016e0000047ab9 */ /* 0x000fe20000000a00 */
[----:B------:R-:W-:Y:S01]  /*2ae0*/  ISETP.GE.AND P3, PT, R22, 0x1, PT ;  /* 0x000000011600780c */ /* 0x000fe20003f66270 */
[----:B------:R-:W-:Y:S01]  /*2af0*/  IMAD.WIDE.U32 R8, R18, UR4, R70 ;  /* 0x0000000412087c25 */ /* 0x000fe2000f8e0046 */
[----:B------:R-:W-:Y:S02]  /*2b00*/  BSSY B1, `(.L_x_39) ;  /* 0x000000e000017945 */ /* 0x000fe40003800000 */
[----:B------:R-:W-:Y:S01]  /*2b10*/  ISETP.LT.OR P1, PT, R0, 0x1, !P3 ;  /* 0x000000010000780c */ /* 0x000fe20005f21670 */
[----:B------:R-:W-:Y:S01]  /*2b20*/  IMAD R3, R11, UR4, RZ ;  /* 0x000000040b037c24 */ /* 0x000fe2000f8e02ff */
[----:B------:R-:W1:Y:S01]  /*2b30*/  LDC.64 R84, c[0x0][0x5a8] ;  /* 0x00016a00ff547b82 */ /* 0x000e620000000a00 */
[----:B------:R-:W-:Y:S02]  /*2b40*/  IADD3 R12, P0, R13, R8, RZ ;  /* 0x000000080d0c7210 */ /* 0x000fe40007f1e0ff */
[----:B------:R-:W-:-:S05]  /*2b50*/  IMAD R3, R18, UR5, R3 ;  /* 0x0000000512037c24 */ /* 0x000fca000f8e0203 */
[----:B------:R-:W-:Y:S01]  /*2b60*/  IADD3.X R13, R10, R9, R3, P0, !PT ;  /* 0x000000090a0d7210 */ /* 0x000fe200007fe403 */
[-C--:B0-----:R-:W-:Y:S02]  /*2b70*/  IMAD R3, R15, R20.reuse, RZ ;  /* 0x000000140f037224 */ /* 0x081fe400078e02ff */
[----:B------:R-:W-:-:S04]  /*2b80*/  IMAD.WIDE.U32 R8, R14, R20, R12 ;  /* 0x000000140e087225 */ /* 0x000fc800078e000c */
[----:B------:R-:W-:Y:S01]  /*2b90*/  IMAD R19, R14, R21, R3 ;  /* 0x000000150e137224 */ /* 0x000fe200078e0203 */
[----:B-1----:R-:W-:-:S04]  /*2ba0*/  IADD3 R8, P0, R8, R84, RZ ;  /* 0x0000005408087210 */ /* 0x002fc80007f1e0ff */
[----:B------:R-:W-:Y:S01]  /*2bb0*/  IADD3.X R9, R85, R9, R19, P0, !PT ;  /* 0x0000000955097210 */ /* 0x000fe200007fe413 */
[----:B------:R-:W-:Y:S08]  /*2bc0*/  @P1 BRA `(.L_x_40) ;  /* 0x0000000000041947 */ /* 0x000ff00003800000 */
[----:B------:R0:W5:Y:S02]  /*2bd0*/  LDG.E.U8 R80, desc[UR36][R8.64] ;  /* 0x0000002408507981 */ /* 0x000164000c1e1100 */
.L_x_40:
[----:B------:R-:W-:Y:S05]  /*2be0*/  BSYNC B1 ;  /* 0x0000000000017941 */ /* 0x000fea0003800000 */
.L_x_39:
[----:B-----5:R-:W-:Y:S01]  /*2bf0*/  LOP3.LUT R3, R80, 0xffff, RZ, 0xc0, !PT ;  /* 0x0000ffff50037812 */ /* 0x020fe200078ec0ff */
[----:B------:R-:W-:Y:S01]  /*2c00*/  IMAD.SHL.U32 R10, R20, 0x8, RZ ;  /* 0x00000008140a7824 */ /* 0x000fe200078e00ff */
[----:B------:R-:W-:Y:S01]  /*2c10*/  ISETP.GE.AND P2, PT, R22, 0x2, PT ;  /* 0x000000021600780c */ /* 0x000fe20003f46270 */
[----:B------:R-:W-:Y:S01]  /*2c20*/  BSSY B1, `(.L_x_41) ;  /* 0x000000e000017945 */ /* 0x000fe20003800000 */
[----:B------:R-:W-:Y:S02]  /*2c30*/  PRMT R18, R3, 0x8880, RZ ;  /* 0x0000888003127816 */ /* 0x000fe400000000ff */
[----:B------:R-:W-:Y:S02]  /*2c40*/  ISETP.LT.OR P0, PT, R0, 0x1, !P2 ;  /* 0x000000010000780c */ /* 0x000fe40005701670 */
[----:B------:R-:W-:Y:S01]  /*2c50*/  SHF.L.U64.HI R11, R20, 0x3, R21 ;  /* 0x00000003140b7819 */ /* 0x000fe20000010215 */
[----:B------:R-:W-:-:S04]  /*2c60*/  IMAD R3, R18, R67, RZ ;  /* 0x0000004312037224 */ /* 0x000fc800078e02ff */
[----:B------:R-:W-:Y:S02]  /*2c70*/  @!P1 IMAD R15, R56, R66, R3 ;  /* 0x00000042380f9224 */ /* 0x000fe400078e0203 */
[----:B------:R-:W-:-:S03]  /*2c80*/  IMAD.WIDE.U32 R10, R14, R20, R10 ;  /* 0x000000140e0a7225 */ /* 0x000fc600078e000a */
[----:B------:R1:W-:Y:S01]  /*2c90*/  @!P1 STG.E.U8 desc[UR36][R4.64], R15 ;  /* 0x0000000f04009986 */ /* 0x0003e2000c101124 */
[----:B------:R-:W-:Y:S01]  /*2ca0*/  IMAD.IADD R18, R19, 0x1, R11 ;  /* 0x0000000113127824 */ /* 0x000fe200078e020b */
[----:B------:R-:W-:Y:S01]  /*2cb0*/  IADD3 R10, P4, P5, R12, R84, R10 ;  /* 0x000000540c0a7210 */ /* 0x000fe20007d9e00a */
[----:B------:R-:W-:-:S12]  /*2cc0*/  @P0 BRA `(.L_x_42) ;  /* 0x00000000000c0947 */ /* 0x000fd80003800000 */
[----:B------:R-:W2:Y:S02]  /*2cd0*/  LDG.E.U8 R80, desc[UR36][R8.64+0x1] ;  /* 0x0000012408507981 */ /* 0x000ea4000c1e1100 */
[----:B--2---:R-:W-:-:S05]  /*2ce0*/  PRMT R14, R80, 0x8880, RZ ;  /* 0x00008880500e7816 */ /* 0x004fca00000000ff */
[----:B------:R-:W-:-:S07]  /*2cf0*/  IMAD R3, R14, R67, RZ ;  /* 0x000000430e037224 */ /* 0x000fce00078e02ff */
.L_x_42:
[----:B------:R-:W-:Y:S05]  /*2d00*/  BSYNC B1 ;  /* 0x0000000000017941 */ /* 0x000fea0003800000 */
.L_x_41:
[----:B------:R-:W-:Y:S01]  /*2d10*/  ISETP.LT.OR P3, PT, R0, 0x9, !P3 ;  /* 0x000000090000780c */ /* 0x000fe20005f61670 */
[----:B------:R-:W-:Y:S01]  /*2d20*/  @!P0 IMAD R57, R57, R66, R3 ;  /* 0x0000004239398224 */ /* 0x000fe200078e0203 */
[C---:B------:R-:W-:Y:S01]  /*2d30*/  ISETP.GE.AND P1, PT, R22.reuse, 0x9, PT ;  /* 0x000000091600780c */ /* 0x040fe20003f26270 */
[----:B------:R-:W-:Y:S01]  /*2d40*/  BSSY B1, `(.L_x_43) ;  /* 0x000000b000017945 */ /* 0x000fe20003800000 */
[----:B------:R-:W-:Y:S02]  /*2d50*/  IADD3.X R11, R13, R85, R18, P4, P5 ;  /* 0x000000550d0b7210 */ /* 0x000fe400027ea412 */
[----:B------:R2:W-:Y:S01]  /*2d60*/  @!P0 STG.E.U8 desc[UR36][R4.64+0x1], R57 ;  /* 0x0000013904008986 */ /* 0x0005e2000c101124 */
[----:B------:R-:W-:Y:S02]  /*2d70*/  ISETP.GE.AND P0, PT, R22, 0xa, PT ;  /* 0x0000000a1600780c */ /* 0x000fe40003f06270 */
[C---:B------:R-:W-:Y:S02]  /*2d80*/  ISETP.LT.OR P2, PT, R0.reuse, 0x9, !P2 ;  /* 0x000000090000780c */ /* 0x040fe40005741670 */
[----:B------:R-:W-:-:S02]  /*2d90*/  ISETP.LT.OR P5, PT, R0, 0x1, !P1 ;  /* 0x000000010000780c */ /* 0x000fc40004fa1670 */
[----:B------:R-:W-:Y:S01]  /*2da0*/  ISETP.LT.OR P4, PT, R0, 0x1, !P0 ;  /* 0x000000010000780c */ /* 0x000fe20004781670 */
[----:B------:R-:W-:-:S12]  /*2db0*/  @P3 BRA `(.L_x_44) ;  /* 0x00000000000c3947 */ /* 0x000fd80003800000 */
[----:B------:R-:W3:Y:S02]  /*2dc0*/  LDG.E.U8 R80, desc[UR36][R10.64] ;  /* 0x000000240a507981 */ /* 0x000ee4000c1e1100 */
[----:B---3--:R-:W-:-:S05]  /*2dd0*/  PRMT R12, R80, 0x8880, RZ ;  /* 0x00008880500c7816 */ /* 0x008fca00000000ff */
[----:B------:R-:W-:-:S07]  /*2de0*/  IMAD R3, R12, R67, RZ ;  /* 0x000000430c037224 */ /* 0x000fce00078e02ff */
.L_x_44:
[----:B------:R-:W-:Y:S05]  /*2df0*/  BSYNC B1 ;  /* 0x0000000000017941 */ /* 0x000fea0003800000 */
.L_x_43:
[----:B------:R-:W-:Y:S01]  /*2e00*/  @!P3 IMAD R13, R58, R66, R3 ;  /* 0x000000423a0db224 */ /* 0x000fe200078e0203 */
[----:B------:R-:W-:Y:S04]  /*2e10*/  BSSY B1, `(.L_x_45) ;  /* 0x0000006000017945 */ /* 0x000fe80003800000 */
[----:B------:R3:W-:Y:S01]  /*2e20*/  @!P3 STG.E.U8 desc[UR36][R6.64], R13 ;  /* 0x0000000d0600b986 */ /* 0x0007e2000c101124 */
[----:B------:R-:W-:Y:S05]  /*2e30*/  @P2 BRA `(.L_x_46) ;  /* 0x00000000000c2947 */ /* 0x000fea0003800000 */
[----:B------:R-:W4:Y:S02]  /*2e40*/  LDG.E.U8 R80, desc[UR36][R10.64+0x1] ;  /* 0x000001240a507981 */ /* 0x000f24000c1e1100 */
[----:B----4-:R-:W-:-:S05]  /*2e50*/  PRMT R12, R80, 0x8880, RZ ;  /* 0x00008880500c7816 */ /* 0x010fca00000000ff */
[----:B------:R-:W-:-:S07]  /*2e60*/  IMAD R3, R12, R67, RZ ;  /* 0x000000430c037224 */ /* 0x000fce00078e02ff */
.L_x_46:
[----:B------:R-:W-:Y:S05]  /*2e70*/  BSYNC B1 ;  /* 0x0000000000017941 */ /* 0x000fea0003800000 */
.L_x_45:
[----:B------:R-:W-:Y:S01]  /*2e80*/  @!P2 IMAD R59, R59, R66, R3 ;  /* 0x000000423b3ba224 */ /* 0x000fe200078e0203 */
[----:B------:R-:W-:Y:S04]  /*2e90*/  BSSY B1, `(.L_x_47) ;  /* 0x0000006000017945 */ /* 0x000fe80003800000 */
[----:B------:R4:W-:Y:S01]  /*2ea0*/  @!P2 STG.E.U8 desc[UR36][R6.64+0x1], R59 ;  /* 0x0000013b0600a986 */ /* 0x0009e2000c101124 */
[----:B------:R-:W-:Y:S05]  /*2eb0*/  @P5 BRA `(.L_x_48) ;  /* 0x00000000000c5947 */ /* 0x000fea0003800000 */
[----:B------:R-:W5:Y:S02]  /*2ec0*/  LDG.E.U8 R80, desc[UR36][R8.64+0x8] ;  /* 0x0000082408507981 */ /* 0x000f64000c1e1100 */
[----:B-----5:R-:W-:-:S05]  /*2ed0*/  PRMT R12, R80, 0x8880, RZ ;  /* 0x00008880500c7816 */ /* 0x020fca00000000ff */
[----:B------:R-:W-:-:S07]  /*2ee0*/  IMAD R3, R12, R67, RZ ;  /* 0x000000430c037224 */ /* 0x000fce00078e02ff */
.L_x_48:
[----:B------:R-:W-:Y:S05]  /*2ef0*/  BSYNC B1 ;  /* 0x0000000000017941 */ /* 0x000fea0003800000 */
.L_x_47:
[----:B---3--:R-:W-:Y:S01]  /*2f00*/  @!P5 IMAD R13, R60, R66, R3 ;  /* 0x000000423c0dd224 */ /* 0x008fe200078e0203 */
[----:B------:R-:W-:Y:S04]  /*2f10*/  BSSY B1, `(.L_x_49) ;  /* 0x0000006000017945 */ /* 0x000fe80003800000 */
[----:B------:R3:W-:Y:S01]  /*2f20*/  @!P5 STG.E.U8 desc[UR36][R4.64+0x8], R13 ;  /* 0x0000080d0400d986 */ /* 0x0007e2000c101124 */
[----:B------:R-:W-:Y:S05]  /*2f30*/  @P4 BRA `(.L_x_50) ;  /* 0x00000000000c4947 */ /* 0x000fea0003800000 */
[----:B------:R-:W5:Y:S02]  /*2f40*/  LDG.E.U8 R80, desc[UR36][R8.64+0x9] ;  /* 0x0000092408507981 */ /* 0x000f64000c1e1100 */
[----:B-----5:R-:W-:-:S05]  /*2f50*/  PRMT R12, R80, 0x8880, RZ ;  /* 0x00008880500c7816 */ /* 0x020fca00000000ff */
[----:B------:R-:W-:-:S07]  /*2f60*/  IMAD R3, R12, R67, RZ ;  /* 0x000000430c037224 */ /* 0x000fce00078e02ff */
.L_x_50:
[----:B------:R-:W-:Y:S05]  /*2f70*/  BSYNC B1 ;  /* 0x0000000000017941 */ /* 0x000fea0003800000 */
.L_x_49:
[----:B------:R-:W-:Y:S01]  /*2f80*/  ISETP.LT.OR P1, PT, R0, 0x9, !P1 ;  /* 0x000000090000780c */ /* 0x000fe20004f21670 */
[----:B------:R-:W-:Y:S01]  /*2f90*/  @!P4 IMAD R61, R61, R66, R3 ;  /* 0x000000423d3dc224 */ /* 0x000fe200078e0203 */
[C---:B------:R-:W-:Y:S01]  /*2fa0*/  ISETP.GE.AND P3, PT, R22.reuse, 0x11, PT ;  /* 0x000000111600780c */ /* 0x040fe20003f66270 */
[----:B------:R-:W-:Y:S01]  /*2fb0*/  BSSY B1, `(.L_x_51) ;  /* 0x000000a000017945 */ /* 0x000fe20003800000 */
[----:B------:R-:W-:Y:S02]  /*2fc0*/  ISETP.GE.AND P2, PT, R22, 0x12, PT ;  /* 0x000000121600780c */ /* 0x000fe40003f46270 */
[----:B------:R0:W-:Y:S01]  /*2fd0*/  @!P4 STG.E.U8 desc[UR36][R4.64+0x9], R61 ;  /* 0x0000093d0400c986 */ /* 0x0001e2000c101124 */
[C---:B------:R-:W-:Y:S02]  /*2fe0*/  ISETP.LT.OR P0, PT, R0.reuse, 0x9, !P0 ;  /* 0x000000090000780c */ /* 0x040fe40004701670 */
[C---:B------:R-:W-:Y:S02]  /*2ff0*/  ISETP.LT.OR P5, PT, R0.reuse, 0x1, !P3 ;  /* 0x000000010000780c */ /* 0x040fe40005fa1670 */
[----:B------:R-:W-:-:S02]  /*3000*/  ISETP.LT.OR P4, PT, R0, 0x1, !P2 ;  /* 0x000000010000780c */ /* 0x000fc40005781670 */
[----:B------:R-:W-:Y:S11]  /*3010*/  @P1 BRA `(.L_x_52) ;  /* 0x00000000000c1947 */ /* 0x000ff60003800000 */
[----:B------:R-:W5:Y:S02]  /*3020*/  LDG.E.U8 R80, desc[UR36][R10.64+0x8] ;  /* 0x000008240a507981 */ /* 0x000f64000c1e1100 */
[----:B-----5:R-:W-:-:S05]  /*3030*/  PRMT R12, R80, 0x8880, RZ ;  /* 0x00008880500c7816 */ /* 0x020fca00000000ff */
[----:B------:R-:W-:-:S07]  /*3040*/  IMAD R3, R12, R67, RZ ;  /* 0x000000430c037224 */ /* 0x000fce00078e02ff */
.L_x_52:
[----:B------:R-:W-:Y:S05]  /*3050*/  BSYNC B1 ;  /* 0x0000000000017941 */ /* 0x000fea0003800000 */
.L_x_51:
[----:B---3--:R-:W-:Y:S01]  /*3060*/  @!P1 IMAD R13, R62, R66, R3 ;  /* 0x000000423e0d9224 */ /* 0x008fe200078e0203 */
[----:B------:R-:W-:Y:S04]  /*3070*/  BSSY B1, `(.L_x_53) ;  /* 0x0000006000017945 */ /* 0x000fe80003800000 */
[----:B------:R3:W-:Y:S01]  /*3080*/  @!P1 STG.E.U8 desc[UR36][R6.64+0x8], R13 ;  /* 0x0000080d06009986 */ /* 0x0007e2000c101124 */
[----:B------:R-:W-:Y:S05]  /*3090*/  @P0 BRA `(.L_x_54) ;  /* 0x00000000000c0947 */ /* 0x000fea0003800000 */
[----:B------:R-:W5:Y:S02]  /*30a0*/  LDG.E.U8 R80, desc[UR36][R10.64+0x9] ;  /* 0x000009240a507981 */ /* 0x000f64000c1e1100 */
[----:B-----5:R-:W-:-:S05]  /*30b0*/  PRMT R12, R80, 0x8880, RZ ;  /* 0x00008880500c7816 */ /* 0x020fca00000000ff */
[----:B------:R-:W-:-:S07]  /*30c0*/  IMAD R3, R12, R67, RZ ;  /* 0x000000430c037224 */ /* 0x000fce00078e02ff */
.L_x_54:
[----:B------:R-:W-:Y:S05]  /*30d0*/  BSYNC B1 ;  /* 0x0000000000017941 */ /* 0x000fea0003800000 */
.L_x_53:
[----:B------:R-:W-:Y:S01]  /*30e0*/  @!P0 IMAD R63, R63, R66, R3 ;  /* 0x000000423f3f8224 */ /* 0x000fe200078e0203 */
[----:B------:R-:W-:Y:S04]  /*30f0*/  BSSY B1, `(.L_x_55) ;  /* 0x0000006000017945 */ /* 0x000fe80003800000 */
[----:B------:R0:W-:Y:S01]  /*3100*/  @!P0 STG.E.U8 desc[UR36][R6.64+0x9], R63 ;  /* 0x0000093f06008986 */ /* 0x0001e2000c101124 */
[----:B------:R-:W-:Y:S05]  /*3110*/  @P5 BRA `(.L_x_56) ;  /* 0x00000000000c5947 */ /* 0x000fea0003800000 */
[----:B------:R-:W5:Y:S02]  /*3120*/  LDG.E.U8 R80, desc[UR36][R8.64+0x10] ;  /* 0x0000102408507981 */ /* 0x000f64000c1e1100 */
[----:B-----5:R-:W-:-:S05]  /*3130*/  PRMT R12, R80, 0x8880, RZ ;  /* 0x00008880500c7816 */ /* 0x020fca00000000ff */
[----:B------:R-:W-:-:S07]  /*3140*/  IMAD R3, R12, R67, RZ ;  /* 0x000000430c037224 */ /* 0x000fce00078e02ff */
.L_x_56:
[----:B------:R-:W-:Y:S05]  /*3150*/  BSYNC B1 ;  /* 0x0000000000017941 */ /* 0x000fea0003800000 */
.L_x_55:
[----:B---3--:R-:W-:Y:S01]  /*3160*/  @!P5 IMAD R13, R48, R66, R3 ;  /* 0x00000042300dd224 */ /* 0x008fe200078e0203 */
[----:B------:R-:W-:Y:S04]  /*3170*/  BSSY B1, `(.L_x_57) ;  /* 0x0000006000017945 */ /* 0x000fe80003800000 */
[----:B------:R3:W-:Y:S01]  /*3180*/  @!P5 STG.E.U8 desc[UR36][R4.64+0x10], R13 ;  /* 0x0000100d0400d986 */ /* 0x0007e2000c101124 */
[----:B------:R-:W-:Y:S05]  /*3190*/  @P4 BRA `(.L_x_58) ;  /* 0x00000000000c4947 */ /* 0x000fea0003800000 */
[----:B------:R-:W5:Y:S02]  /*31a0*/  LDG.E.U8 R80, desc[UR36][R8.64+0x11] ;  /* 0x0000112408507981 */ /* 0x000f64000c1e1100 */
[----:B-----5:R-:W-:-:S05]  /*31b0*/  PRMT R12, R80, 0x8880, RZ ;  /* 0x00008880500c7816 */ /* 0x020fca00000000ff */
[----:B------:R-:W-:-:S07]  /*31c0*/  IMAD R3, R12, R67, RZ ;  /* 0x000000430c037224 */ /* 0x000fce00078e02ff */
.L_x_58:
[----:B------:R-:W-:Y:S05]  /*31d0*/  BSYNC B1 ;  /* 0x0000000000017941 */ /* 0x000fea0003800000 */
.L_x_57:
        /* <DEDUP_REMOVED lines=13> */
.L_x_60:
[----:B------:R-:W-:Y:S05]  /*32b0*/  BSYNC B1 ;  /* 0x0000000000017941 */ /* 0x000fea0003800000 */
.L_x_59:
[----:B---3--:R-:W-:Y:S01]  /*32c0*/  @!P3 IMAD R13, R50, R66, R3 ;  /* 0x00000042320db224 */ /* 0x008fe200078e0203 */
[----:B------:R-:W-:Y:S04]  /*32d0*/  BSSY B1, `(.L_x_61) ;  /* 0x0000006000017945 */ /* 0x000fe80003800000 */
[----:B------:R3:W-:Y:S01]  /*32e0*/  @!P3 STG.E.U8 desc[UR36][R6.64+0x10], R13 ;  /* 0x0000100d0600b986 */ /* 0x0007e2000c101124 */
[----:B------:R-:W-:Y:S05]  /*32f0*/  @P2 BRA `(.L_x_62) ;  /* 0x00000000000c2947 */ /* 0x000fea0003800000 */
[----:B------:R-:W5:Y:S02]  /*3300*/  LDG.E.U8 R80, desc[UR36][R10.64+0x11] ;  /* 0x000011240a507981 */ /* 0x000f64000c1e1100 */
[----:B-----5:R-:W-:-:S05]  /*3310*/  PRMT R12, R80, 0x8880, RZ ;  /* 0x00008880500c7816 */ /* 0x020fca00000000ff */
[----:B------:R-:W-:-:S07]  /*3320*/  IMAD R3, R12, R67, RZ ;  /* 0x000000430c037224 */ /* 0x000fce00078e02ff */
.L_x_62:
[----:B------:R-:W-:Y:S05]  /*3330*/  BSYNC B1 ;  /* 0x0000000000017941 */ /* 0x000fea0003800000 */
.L_x_61:
[----:B------:R-:W-:Y:S01]  /*3340*/  @!P2 IMAD R51, R51, R66, R3 ;  /* 0x000000423333a224 */ /* 0x000fe200078e0203 */
[----:B------:R-:W-:Y:S04]  /*3350*/  BSSY B1, `(.L_x_63) ;  /* 0x0000006000017945 */ /* 0x000fe80003800000 */
[----:B------:R0:W-:Y:S01]  /*3360*/  @!P2 STG.E.U8 desc[UR36][R6.64+0x11], R51 ;  /* 0x000011330600a986 */ /* 0x0001e2000c101124 */
[----:B------:R-:W-:Y:S05]  /*3370*/  @P5 BRA `(.L_x_64) ;  /* 0x00000000000c5947 */ /* 0x000fea0003800000 */
[----:B------:R-:W5:Y:S02]  /*3380*/  LDG.E.U8 R80, desc[UR36][R8.64+0x18] ;  /* 0x0000182408507981 */ /* 0x000f64000c1e1100 */
[----:B-----5:R-:W-:-:S05]  /*3390*/  PRMT R12, R80, 0x8880, RZ ;  /* 0x00008880500c7816 */ /* 0x020fca00000000ff */
[----:B------:R-:W-:-:S07]  /*33a0*/  IMAD R3, R12, R67, RZ ;  /* 0x000000430c037224 */ /* 0x000fce00078e02ff */
.L_x_64:
[----:B------:R-:W-:Y:S05]  /*33b0*/  BSYNC B1 ;  /* 0x0000000000017941 */ /* 0x000fea0003800000 */
.L_x_63:
[----:B---3--:R-:W-:Y:S01]  /*33c0*/  @!P5 IMAD R13, R52, R66, R3 ;  /* 0x00000042340dd224 */ /* 0x008fe200078e0203 */
[----:B------:R-:W-:Y:S04]  /*33d0*/  BSSY B1, `(.L_x_65) ;  /* 0x0000006000017945 */ /* 0x000fe80003800000 */
[----:B------:R3:W-:Y:S01]  /*33e0*/  @!P5 STG.E.U8 desc[UR36][R4.64+0x18], R13 ;  /* 0x0000180d0400d986 */ /* 0x0007e2000c101124 */
[----:B------:R-:W-:Y:S05]  /*33f0*/  @P4 BRA `(.L_x_66) ;  /* 0x00000000000c4947 */ /* 0x000fea0003800000 */
[----:B------:R-:W5:Y:S02]  /*3400*/  LDG.E.U8 R80, desc[UR36][R8.64+0x19] ;  /* 0x0000192408507981 */ /* 0x000f64000c1e1100 */
[----:B-----5:R-:W-:-:S05]  /*3410*/  PRMT R12, R80, 0x8880, RZ ;  /* 0x00008880500c7816 */ /* 0x020fca00000000ff */
[----:B------:R-:W-:-:S07]  /*3420*/  IMAD R3, R12, R67, RZ ;  /* 0x000000430c037224 */ /* 0x000fce00078e02ff */
.L_x_66:
[----:B------:R-:W-:Y:S05]  /*3430*/  BSYNC B1 ;  /* 0x0000000000017941 */ /* 0x000fea0003800000 */
.L_x_65:
        /* <DEDUP_REMOVED lines=13> */
.L_x_68:
[----:B------:R-:W-:Y:S05]  /*3510*/  BSYNC B1 ;  /* 0x0000000000017941 */ /* 0x000fea0003800000 */
.L_x_67:
[----:B---3--:R-:W-:Y:S01]  /*3520*/  @!P1 IMAD R13, R54, R66, R3 ;  /* 0x00000042360d9224 */ /* 0x008fe200078e0203 */
[----:B------:R-:W-:Y:S04]  /*3530*/  BSSY B1, `(.L_x_69) ;  /* 0x0000006000017945 */ /* 0x000fe80003800000 */
[----:B------:R3:W-:Y:S01]  /*3540*/  @!P1 STG.E.U8 desc[UR36][R6.64+0x18], R13 ;  /* 0x0000180d06009986 */ /* 0x0007e2000c101124 */
[----:B------:R-:W-:Y:S05]  /*3550*/  @P0 BRA `(.L_x_70) ;  /* 0x00000000000c0947 */ /* 0x000fea0003800000 */
[----:B------:R-:W5:Y:S02]  /*3560*/  LDG.E.U8 R80, desc[UR36][R10.64+0x19] ;  /* 0x000019240a507981 */ /* 0x000f64000c1e1100 */
[----:B-----5:R-:W-:-:S05]  /*3570*/  PRMT R12, R80, 0x8880, RZ ;  /* 0x00008880500c7816 */ /* 0x020fca00000000ff */
[----:B------:R-:W-:-:S07]  /*3580*/  IMAD R3, R12, R67, RZ ;  /* 0x000000430c037224 */ /* 0x000fce00078e02ff */
.L_x_70:
[----:B------:R-:W-:Y:S05]  /*3590*/  BSYNC B1 ;  /* 0x0000000000017941 */ /* 0x000fea0003800000 */
.L_x_69:
[----:B------:R-:W-:Y:S01]  /*35a0*/  @!P0 IMAD R55, R55, R66, R3 ;  /* 0x0000004237378224 */ /* 0x000fe200078e0203 */
[----:B------:R-:W-:Y:S04]  /*35b0*/  BSSY B1, `(.L_x_71) ;  /* 0x0000006000017945 */ /* 0x000fe80003800000 */
[----:B------:R0:W-:Y:S01]  /*35c0*/  @!P0 STG.E.U8 desc[UR36][R6.64+0x19], R55 ;  /* 0x0000193706008986 */ /* 0x0001e2000c101124 */
[----:B------:R-:W-:Y:S05]  /*35d0*/  @P5 BRA `(.L_x_72) ;  /* 0x00000000000c5947 */ /* 0x000fea0003800000 */
[----:B------:R-:W5:Y:S02]  /*35e0*/  LDG.E.U8 R80, desc[UR36][R8.64+0x20] ;  /* 0x0000202408507981 */ /* 0x000f64000c1e1100 */
[----:B-----5:R-:W-:-:S05]  /*35f0*/  PRMT R12, R80, 0x8880, RZ ;  /* 0x00008880500c7816 */ /* 0x020fca00000000ff */
[----:B------:R-:W-:-:S07]  /*3600*/  IMAD R3, R12, R67, RZ ;  /* 0x000000430c037224 */ /* 0x000fce00078e02ff */
.L_x_72:
[----:B------:R-:W-:Y:S05]  /*3610*/  BSYNC B1 ;  /* 0x0000000000017941 */ /* 0x000fea0003800000 */
.L_x_71:
[----:B---3--:R-:W-:Y:S01]  /*3620*/  @!P5 IMAD R13, R40, R66, R3 ;  /* 0x00000042280dd224 */ /* 0x008fe200078e0203 */
[----:B------:R-:W-:Y:S04]  /*3630*/  BSSY B1, `(.L_x_73) ;  /* 0x0000006000017945 */ /* 0x000fe80003800000 */
[----:B------:R3:W-:Y:S01]  /*3640*/  @!P5 STG.E.U8 desc[UR36][R4.64+0x20], R13 ;  /* 0x0000200d0400d986 */ /* 0x0007e2000c101124 */
[----:B------:R-:W-:Y:S05]  /*3650*/  @P4 BRA `(.L_x_74) ;  /* 0x00000000000c4947 */ /* 0x000fea0003800000 */
[----:B------:R-:W5:Y:S02]  /*3660*/  LDG.E.U8 R80, desc[UR36][R8.64+0x21] ;  /* 0x0000212408507981 */ /* 0x000f64000c1e1100 */
[----:B-----5:R-:W-:-:S05]  /*3670*/  PRMT R12, R80, 0x8880, RZ ;  /* 0x00008880500c7816 */ /* 0x020fca00000000ff */
[----:B------:R-:W-:-:S07]  /*3680*/  IMAD R3, R12, R67, RZ ;  /* 0x000000430c037224 */ /* 0x000fce00078e02ff */
.L_x_74:
[----:B------:R-:W-:Y:S05]  /*3690*/  BSYNC B1 ;  /* 0x0000000000017941 */ /* 0x000fea0003800000 */
.L_x_73:
        /* <DEDUP_REMOVED lines=13> */
.L_x_76:
[----:B------:R-:W-:Y:S05]  /*3770*/  BSYNC B1 ;  /* 0x0000000000017941 */ /* 0x000fea0003800000 */
.L_x_75:
[----:B---3--:R-:W-:Y:S01]  /*3780*/  @!P3 IMAD R13, R42, R66, R3 ;  /* 0x000000422a0db224 */ /* 0x008fe200078e0203 */
[----:B------:R-:W-:Y:S04]  /*3790*/  BSSY B1, `(.L_x_77) ;  /* 0x0000006000017945 */ /* 0x000fe80003800000 */
[----:B------:R3:W-:Y:S01]  /*37a0*/  @!P3 STG.E.U8 desc[UR36][R6.64+0x20], R13 ;  /* 0x0000200d0600b986 */ /* 0x0007e2000c101124 */
[----:B------:R-:W-:Y:S05]  /*37b0*/  @P2 BRA `(.L_x_78) ;  /* 0x00000000000c2947 */ /* 0x000fea0003800000 */
[----:B------:R-:W5:Y:S02]  /*37c0*/  LDG.E.U8 R80, desc[UR36][R10.64+0x21] ;  /* 0x000021240a507981 */ /* 0x000f64000c1e1100 */
[----:B-----5:R-:W-:-:S05]  /*37d0*/  PRMT R12, R80, 0x8880, RZ ;  /* 0x00008880500c7816 */ /* 0x020fca00000000ff */
[----:B------:R-:W-:-:S07]  /*37e0*/  IMAD R3, R12, R67, RZ ;  /* 0x000000430c037224 */ /* 0x000fce00078e02ff */
.L_x_78:
[----:B------:R-:W-:Y:S05]  /*37f0*/  BSYNC B1 ;  /* 0x0000000000017941 */ /* 0x000fea0003800000 */
.L_x_77:
[----:B------:R-:W-:Y:S01]  /*3800*/  @!P2 IMAD R43, R43, R66, R3 ;  /* 0x000000422b2ba224 */ /* 0x000fe200078e0203 */
[----:B------:R-:W-:Y:S04]  /*3810*/  BSSY B1, `(.L_x_79) ;  /* 0x0000006000017945 */ /* 0x000fe80003800000 */
[----:B------:R0:W-:Y:S01]  /*3820*/  @!P2 STG.E.U8 desc[UR36][R6.64+0x21], R43 ;  /* 0x0000212b0600a986 */ /* 0x0001e2000c101124 */
[----:B------:R-:W-:Y:S05]  /*3830*/  @P5 BRA `(.L_x_80) ;  /* 0x00000000000c5947 */ /* 0x000fea0003800000 */
[----:B------:R-:W5:Y:S02]  /*3840*/  LDG.E.U8 R80, desc[UR36][R8.64+0x28] ;  /* 0x0000282408507981 */ /* 0x000f64000c1e1100 */
[----:B-----5:R-:W-:-:S05]  /*3850*/  PRMT R12, R80, 0x8880, RZ ;  /* 0x00008880500c7816 */ /* 0x020fca00000000ff */
[----:B------:R-:W-:-:S07]  /*3860*/  IMAD R3, R12, R67, RZ ;  /* 0x000000430c037224 */ /* 0x000fce00078e02ff */
.L_x_80:
[----:B------:R-:W-:Y:S05]  /*3870*/  BSYNC B1 ;  /* 0x0000000000017941 */ /* 0x000fea0003800000 */
.L_x_79:
[----:B---3--:R-:W-:Y:S01]  /*3880*/  @!P5 IMAD R13, R44, R66, R3 ;  /* 0x000000422c0dd224 */ /* 0x008fe200078e0203 */
[----:B------:R-:W-:Y:S04]  /*3890*/  BSSY B1, `(.L_x_81) ;  /* 0x0000006000017945 */ /* 0x000fe80003800000 */
[----:B------:R3:W-:Y:S01]  /*38a0*/  @!P5 STG.E.U8 desc[UR36][R4.64+0x28], R13 ;  /* 0x0000280d0400d986 */ /* 0x0007e2000c101124 */
[----:B------:R-:W-:Y:S05]  /*38b0*/  @P4 BRA `(.L_x_82) ;  /* 0x00000000000c4947 */ /* 0x000fea0003800000 */
[----:B------:R-:W5:Y:S02]  /*38c0*/  LDG.E.U8 R80, desc[UR36][R8.64+0x29] ;  /* 0x0000292408507981 */ /* 0x000f64000c1e1100 */
[----:B-----5:R-:W-:-:S05]  /*38d0*/  PRMT R12, R80, 0x8880, RZ ;  /* 0x00008880500c7816 */ /* 0x020fca00000000ff */
[----:B------:R-:W-:-:S07]  /*38e0*/  IMAD R3, R12, R67, RZ ;  /* 0x000000430c037224 */ /* 0x000fce00078e02ff */
.L_x_82:
[----:B------:R-:W-:Y:S05]  /*38f0*/  BSYNC B1 ;  /* 0x0000000000017941 */ /* 0x000fea0003800000 */
.L_x_81:
        /* <DEDUP_REMOVED lines=13> */
.L_x_84:
[----:B------:R-:W-:Y:S05]  /*39d0*/  BSYNC B1 ;  /* 0x0000000000017941 */ /* 0x000fea0003800000 */
.L_x_83:
[----:B---3--:R-:W-:Y:S01]  /*39e0*/  @!P1 IMAD R13, R46, R66, R3 ;  /* 0x000000422e0d9224 */ /* 0x008fe200078e0203 */
[----:B------:R-:W-:Y:S04]  /*39f0*/  BSSY B1, `(.L_x_85) ;  /* 0x0000006000017945 */ /* 0x000fe80003800000 */
[----:B------:R3:W-:Y:S01]  /*3a00*/  @!P1 STG.E.U8 desc[UR36][R6.64+0x28], R13 ;  /* 0x0000280d06009986 */ /* 0x0007e2000c101124 */
[----:B------:R-:W-:Y:S05]  /*3a10*/  @P4 BRA `(.L_x_86) ;  /* 0x00000000000c4947 */ /* 0x000fea0003800000 */
[----:B------:R-:W5:Y:S02]  /*3a20*/  LDG.E.U8 R80, desc[UR36][R10.64+0x29] ;  /* 0x000029240a507981 */ /* 0x000f64000c1e1100 */
[----:B-----5:R-:W-:-:S05]  /*3a30*/  PRMT R12, R80, 0x8880, RZ ;  /* 0x00008880500c7816 */ /* 0x020fca00000000ff */
[----:B------:R-:W-:-:S07]  /*3a40*/  IMAD R3, R12, R67, RZ ;  /* 0x000000430c037224 */ /* 0x000fce00078e02ff */
.L_x_86:
[----:B------:R-:W-:Y:S05]  /*3a50*/  BSYNC B1 ;  /* 0x0000000000017941 */ /* 0x000fea0003800000 */
.L_x_85:
[----:B------:R-:W-:Y:S01]  /*3a60*/  @!P4 IMAD R47, R47, R66, R3 ;  /* 0x000000422f2fc224 */ /* 0x000fe200078e0203 */
[----:B------:R-:W-:Y:S04]  /*3a70*/  BSSY B1, `(.L_x_87) ;  /* 0x0000006000017945 */ /* 0x000fe80003800000 */
[----:B------:R0:W-:Y:S01]  /*3a80*/  @!P4 STG.E.U8 desc[UR36][R6.64+0x29], R47 ;  /* 0x0000292f0600c986 */ /* 0x0001e2000c101124 */
[----:B------:R-:W-:Y:S05]  /*3a90*/  @P5 BRA `(.L_x_88) ;  /* 0x00000000000c5947 */ /* 0x000fea0003800000 */
[----:B------:R-:W5:Y:S02]  /*3aa0*/  LDG.E.U8 R80, desc[UR36][R8.64+0x30] ;  /* 0x0000302408507981 */ /* 0x000f64000c1e1100 */
[----:B-----5:R-:W-:-:S05]  /*3ab0*/  PRMT R12, R80, 0x8880, RZ ;  /* 0x00008880500c7816 */ /* 0x020fca00000000ff */
[----:B------:R-:W-:-:S07]  /*3ac0*/  IMAD R3, R12, R67, RZ ;  /* 0x000000430c037224 */ /* 0x000fce00078e02ff */
.L_x_88:
[----:B------:R-:W-:Y:S05]  /*3ad0*/  BSYNC B1 ;  /* 0x0000000000017941 */ /* 0x000fea0003800000 */
.L_x_87:
[----:B---3--:R-:W-:Y:S01]  /*3ae0*/  @!P5 IMAD R13, R32, R66, R3 ;  /* 0x00000042200dd224 */ /* 0x008fe200078e0203 */
[----:B------:R-:W-:Y:S04]  /*3af0*/  BSSY B1, `(.L_x_89) ;  /* 0x0000006000017945 */ /* 0x000fe80003800000 */
[----:B------:R3:W-:Y:S01]  /*3b00*/  @!P5 STG.E.U8 desc[UR36][R4.64+0x30], R13 ;  /* 0x0000300d0400d986 */ /* 0x0007e2000c101124 */
[----:B------:R-:W-:Y:S05]  /*3b10*/  @P0 BRA `(.L_x_90) ;  /* 0x00000000000c0947 */ /* 0x000fea0003800000 */
[----:B------:R-:W5:Y:S02]  /*3b20*/  LDG.E.U8 R80, desc[UR36][R8.64+0x31] ;  /* 0x0000312408507981 */ /* 0x000f64000c1e1100 */
[----:B-----5:R-:W-:-:S05]  /*3b30*/  PRMT R12, R80, 0x8880, RZ ;  /* 0x00008880500c7816 */ /* 0x020fca00000000ff */
[----:B------:R-:W-:-:S07]  /*3b40*/  IMAD R3, R12, R67, RZ ;  /* 0x000000430c037224 */ /* 0x000fce00078e02ff */
.L_x_90:
[----:B------:R-:W-:Y:S05]  /*3b50*/  BSYNC B1 ;  /* 0x0000000000017941 */ /* 0x000fea0003800000 */
.L_x_89:
        /* <DEDUP_REMOVED lines=13> */
.L_x_92:
[----:B------:R-:W-:Y:S05]  /*3c30*/  BSYNC B1 ;  /* 0x0000000000017941 */ /* 0x000fea0003800000 */
.L_x_91:
[----:B---3--:R-:W-:Y:S01]  /*3c40*/  @!P3 IMAD R13, R34, R66, R3 ;  /* 0x00000042220db224 */ /* 0x008fe200078e0203 */
[----:B------:R-:W-:Y:S04]  /*3c50*/  BSSY B1, `(.L_x_93) ;  /* 0x0000006000017945 */ /* 0x000fe80003800000 */
[----:B------:R3:W-:Y:S01]  /*3c60*/  @!P3 STG.E.U8 desc[UR36][R6.64+0x30], R13 ;  /* 0x0000300d0600b986 */ /* 0x0007e2000c101124 */
[----:B------:R-:W-:Y:S05]  /*3c70*/  @P2 BRA `(.L_x_94) ;  /* 0x00000000000c2947 */ /* 0x000fea0003800000 */
[----:B------:R-:W5:Y:S02]  /*3c80*/  LDG.E.U8 R80, desc[UR36][R10.64+0x31] ;  /* 0x000031240a507981 */ /* 0x000f64000c1e1100 */
[----:B-----5:R-:W-:-:S05]  /*3c90*/  PRMT R12, R80, 0x8880, RZ ;  /* 0x00008880500c7816 */ /* 0x020fca00000000ff */
[----:B------:R-:W-:-:S07]  /*3ca0*/  IMAD R3, R12, R67, RZ ;  /* 0x000000430c037224 */ /* 0x000fce00078e02ff */
.L_x_94:
[----:B------:R-:W-:Y:S05]  /*3cb0*/  BSYNC B1 ;  /* 0x0000000000017941 */ /* 0x000fea0003800000 */
.L_x_93:
[----:B------:R-:W-:Y:S01]  /*3cc0*/  @!P2 IMAD R35, R35, R66, R3 ;  /* 0x000000422323a224 */ /* 0x000fe200078e0203 */
[----:B------:R-:W-:Y:S04]  /*3cd0*/  BSSY B1, `(.L_x_95) ;  /* 0x0000006000017945 */ /* 0x000fe80003800000 */
[----:B------:R0:W-:Y:S01]  /*3ce0*/  @!P2 STG.E.U8 desc[UR36][R6.64+0x31], R35 ;  /* 0x000031230600a986 */ /* 0x0001e2000c101124 */
[----:B------:R-:W-:Y:S05]  /*3cf0*/  @P0 BRA `(.L_x_96) ;  /* 0x00000000000c0947 */ /* 0x000fea0003800000 */
[----:B------:R-:W5:Y:S02]  /*3d00*/  LDG.E.U8 R80, desc[UR36][R8.64+0x38] ;  /* 0x0000382408507981 */ /* 0x000f64000c1e1100 */
[----:B-----5:R-:W-:-:S05]  /*3d10*/  PRMT R12, R80, 0x8880, RZ ;  /* 0x00008880500c7816 */ /* 0x020fca00000000ff */
[----:B------:R-:W-:-:S07]  /*3d20*/  IMAD R3, R12, R67, RZ ;  /* 0x000000430c037224 */ /* 0x000fce00078e02ff */
.L_x_96:
[----:B------:R-:W-:Y:S05]  /*3d30*/  BSYNC B1 ;  /* 0x0000000000017941 */ /* 0x000fea0003800000 */
.L_x_95:
[----:B---3--:R-:W-:Y:S01]  /*3d40*/  @!P0 IMAD R13, R36, R66, R3 ;  /* 0x00000042240d8224 */ /* 0x008fe200078e0203 */
[----:B------:R-:W-:Y:S04]  /*3d50*/  BSSY B1, `(.L_x_97) ;  /* 0x0000006000017945 */ /* 0x000fe80003800000 */
[----:B------:R3:W-:Y:S01]  /*3d60*/  @!P0 STG.E.U8 desc[UR36][R4.64+0x38], R13 ;  /* 0x0000380d04008986 */ /* 0x0007e2000c101124 */
[----:B------:R-:W-:Y:S05]  /*3d70*/  @P5 BRA `(.L_x_98) ;  /* 0x00000000000c5947 */ /* 0x000fea0003800000 */
[----:B------:R-:W5:Y:S02]  /*3d80*/  LDG.E.U8 R80, desc[UR36][R8.64+0x39] ;  /* 0x0000392408507981 */ /* 0x000f64000c1e1100 */
[----:B-----5:R-:W-:-:S05]  /*3d90*/  PRMT R12, R80, 0x8880, RZ ;  /* 0x00008880500c7816 */ /* 0x020fca00000000ff */
[----:B------:R-:W-:-:S07]  /*3da0*/  IMAD R3, R12, R67, RZ ;  /* 0x000000430c037224 */ /* 0x000fce00078e02ff */
.L_x_98:
[----:B------:R-:W-:Y:S05]  /*3db0*/  BSYNC B1 ;  /* 0x0000000000017941 */ /* 0x000fea0003800000 */
.L_x_97:
        /* <DEDUP_REMOVED lines=13> */
.L_x_100:
[----:B------:R-:W-:Y:S05]  /*3e90*/  BSYNC B1 ;  /* 0x0000000000017941 */ /* 0x000fea0003800000 */
.L_x_99:
[----:B---3--:R-:W-:Y:S01]  /*3ea0*/  @!P4 IMAD R13, R38, R66, R3 ;  /* 0x00000042260dc224 */ /* 0x008fe200078e0203 */
[----:B------:R-:W-:Y:S04]  /*3eb0*/  BSSY B1, `(.L_x_101) ;  /* 0x0000006000017945 */ /* 0x000fe80003800000 */
[----:B------:R3:W-:Y:S01]  /*3ec0*/  @!P4 STG.E.U8 desc[UR36][R6.64+0x38], R13 ;  /* 0x0000380d0600c986 */ /* 0x0007e2000c101124 */
[----:B------:R-:W-:Y:S05]  /*3ed0*/  @P1 BRA `(.L_x_102) ;  /* 0x00000000000c1947 */ /* 0x000fea0003800000 */
[----:B------:R-:W5:Y:S02]  /*3ee0*/  LDG.E.U8 R80, desc[UR36][R10.64+0x39] ;  /* 0x000039240a507981 */ /* 0x000f64000c1e1100 */
[----:B-----5:R-:W-:-:S05]  /*3ef0*/  PRMT R12, R80, 0x8880, RZ ;  /* 0x00008880500c7816 */ /* 0x020fca00000000ff */
[----:B------:R-:W-:-:S07]  /*3f00*/  IMAD R3, R12, R67, RZ ;  /* 0x000000430c037224 */ /* 0x000fce00078e02ff */
.L_x_102:
[----:B------:R-:W-:Y:S05]  /*3f10*/  BSYNC B1 ;  /* 0x0000000000017941 */ /* 0x000fea0003800000 */
.L_x_101:
[----:B------:R-:W-:Y:S01]  /*3f20*/  @!P1 IMAD R39, R39, R66, R3 ;  /* 0x0000004227279224 */ /* 0x000fe200078e0203 */
[----:B------:R-:W-:Y:S04]  /*3f30*/  BSSY B1, `(.L_x_103) ;  /* 0x0000006000017945 */ /* 0x000fe80003800000 */
[----:B------:R0:W-:Y:S01]  /*3f40*/  @!P1 STG.E.U8 desc[UR36][R6.64+0x39], R39 ;  /* 0x0000392706009986 */ /* 0x0001e2000c101124 */
[----:B------:R-:W-:Y:S05]  /*3f50*/  @P3 BRA `(.L_x_104) ;  /* 0x00000000000c3947 */ /* 0x000fea0003800000 */
[----:B------:R-:W5:Y:S02]  /*3f60*/  LDG.E.U8 R80, desc[UR36][R8.64+0x40] ;  /* 0x0000402408507981 */ /* 0x000f64000c1e1100 */
[----:B-----5:R-:W-:-:S05]  /*3f70*/  PRMT R12, R80, 0x8880, RZ ;  /* 0x00008880500c7816 */ /* 0x020fca00000000ff */
[----:B------:R-:W-:-:S07]  /*3f80*/  IMAD R3, R12, R67, RZ ;  /* 0x000000430c037224 */ /* 0x000fce00078e02ff */
.L_x_104:
[----:B------:R-:W-:Y:S05]  /*3f90*/  BSYNC B1 ;  /* 0x0000000000017941 */ /* 0x000fea0003800000 */
.L_x_103:
[----:B---3--:R-:W-:Y:S01]  /*3fa0*/  @!P3 IMAD R13, R24, R66, R3 ;  /* 0x00000042180db224 */ /* 0x008fe200078e0203 */
[----:B------:R-:W-:Y:S04]  /*3fb0*/  BSSY B1, `(.L_x_105) ;  /* 0x0000006000017945 */ /* 0x000fe80003800000 */
[----:B------:R3:W-:Y:S01]  /*3fc0*/  @!P3 STG.E.U8 desc[UR36][R4.64+0x40], R13 ;  /* 0x0000400d0400b986 */ /* 0x0007e2000c101124 */
[----:B------:R-:W-:Y:S05]  /*3fd0*/  @P5 BRA `(.L_x_106) ;  /* 0x00000000000c5947 */ /* 0x000fea0003800000 */
[----:B------:R-:W5:Y:S02]  /*3fe0*/  LDG.E.U8 R80, desc[UR36][R8.64+0x41] ;  /* 0x0000412408507981 */ /* 0x000f64000c1e1100 */
[----:B-----5:R-:W-:-:S05]  /*3ff0*/  PRMT R12, R80, 0x8880, RZ ;  /* 0x00008880500c7816 */ /* 0x020fca00000000ff */
[----:B------:R-:W-:-:S07]  /*4000*/  IMAD R3, R12, R67, RZ ;  /* 0x000000430c037224 */ /* 0x000fce00078e02ff */
.L_x_106:
[----:B------:R-:W-:Y:S05]  /*4010*/  BSYNC B1 ;  /* 0x0000000000017941 */ /* 0x000fea0003800000 */
.L_x_105:
        /* <DEDUP_REMOVED lines=9> */
[----:B------:R-:W-:Y:S01]  /*40b0*/  ISETP.LT.OR P3, PT, R0, 0x9, !P3 ;  /* 0x000000090000780c */ /* 0x000fe20005f61670 */
[----:B------:R-:W-:-:S12]  /*40c0*/  @P2 BRA `(.L_x_108) ;  /* 0x00000000000c2947 */ /* 0x000fd80003800000 */
[----:B------:R-:W5:Y:S02]  /*40d0*/  LDG.E.U8 R80, desc[UR36][R10.64+0x40] ;  /* 0x000040240a507981 */ /* 0x000f64000c1e1100 */
[----:B-----5:R-:W-:-:S05]  /*40e0*/  PRMT R12, R80, 0x8880, RZ ;  /* 0x00008880500c7816 */ /* 0x020fca00000000ff */
[----:B------:R-:W-:-:S07]  /*40f0*/  IMAD R3, R12, R67, RZ ;  /* 0x000000430c037224 */ /* 0x000fce00078e02ff */
.L_x_108:
[----:B------:R-:W-:Y:S05]  /*4100*/  BSYNC B1 ;  /* 0x0000000000017941 */ /* 0x000fea0003800000 */
.L_x_107:
[----:B---3--:R-:W-:Y:S01]  /*4110*/  @!P2 IMAD R13, R26, R66, R3 ;  /* 0x000000421a0da224 */ /* 0x008fe200078e0203 */
[----:B------:R-:W-:Y:S04]  /*4120*/  BSSY B1, `(.L_x_109) ;  /* 0x0000006000017945 */ /* 0x000fe80003800000 */
[----:B------:R3:W-:Y:S01]  /*4130*/  @!P2 STG.E.U8 desc[UR36][R6.64+0x40], R13 ;  /* 0x0000400d0600a986 */ /* 0x0007e2000c101124 */
[----:B------:R-:W-:Y:S05]  /*4140*/  @P0 BRA `(.L_x_110) ;  /* 0x00000000000c0947 */ /* 0x000fea0003800000 */
[----:B------:R-:W5:Y:S02]  /*4150*/  LDG.E.U8 R80, desc[UR36][R10.64+0x41] ;  /* 0x000041240a507981 */ /* 0x000f64000c1e1100 */
[----:B-----5:R-:W-:-:S05]  /*4160*/  PRMT R12, R80, 0x8880, RZ ;  /* 0x00008880500c7816 */ /* 0x020fca00000000ff */
[----:B------:R-:W-:-:S07]  /*4170*/  IMAD R3, R12, R67, RZ ;  /* 0x000000430c037224 */ /* 0x000fce00078e02ff */
.L_x_110:
[----:B------:R-:W-:Y:S05]  /*4180*/  BSYNC B1 ;  /* 0x0000000000017941 */ /* 0x000fea0003800000 */
.L_x_109:
[----:B------:R-:W-:Y:S01]  /*4190*/  @!P0 IMAD R27, R27, R66, R3 ;  /* 0x000000421b1b8224 */ /* 0x000fe200078e0203 */
[----:B------:R-:W-:Y:S04]  /*41a0*/  BSSY B1, `(.L_x_111) ;  /* 0x0000006000017945 */ /* 0x000fe80003800000 */
[----:B------:R0:W-:Y:S01]  /*41b0*/  @!P0 STG.E.U8 desc[UR36][R6.64+0x41], R27 ;  /* 0x0000411b06008986 */ /* 0x0001e2000c101124 */
[----:B------:R-:W-:Y:S05]  /*41c0*/  @P5 BRA `(.L_x_112) ;  /* 0x00000000000c5947 */ /* 0x000fea0003800000 */
[----:B------:R-:W5:Y:S02]  /*41d0*/  LDG.E.U8 R80, desc[UR36][R8.64+0x48] ;  /* 0x0000482408507981 */ /* 0x000f64000c1e1100 */
[----:B-----5:R-:W-:-:S05]  /*41e0*/  PRMT R12, R80, 0x8880, RZ ;  /* 0x00008880500c7816 */ /* 0x020fca00000000ff */
[----:B------:R-:W-:-:S07]  /*41f0*/  IMAD R3, R12, R67, RZ ;  /* 0x000000430c037224 */ /* 0x000fce00078e02ff */
.L_x_112:
[----:B------:R-:W-:Y:S05]  /*4200*/  BSYNC B1 ;  /* 0x0000000000017941 */ /* 0x000fea0003800000 */
.L_x_111:
[----:B---3--:R-:W-:Y:S01]  /*4210*/  @!P5 IMAD R13, R28, R66, R3 ;  /* 0x000000421c0dd224 */ /* 0x008fe200078e0203 */
[----:B------:R-:W-:Y:S04]  /*4220*/  BSSY B1, `(.L_x_113) ;  /* 0x0000006000017945 */ /* 0x000fe80003800000 */
[----:B------:R3:W-:Y:S01]  /*4230*/  @!P5 STG.E.U8 desc[UR36][R4.64+0x48], R13 ;  /* 0x0000480d0400d986 */ /* 0x0007e2000c101124 */
[----:B------:R-:W-:Y:S05]  /*4240*/  @P4 BRA `(.L_x_114) ;  /* 0x00000000000c4947 */ /* 0x000fea0003800000 */
[----:B------:R-:W5:Y:S02]  /*4250*/  LDG.E.U8 R80, desc[UR36][R8.64+0x49] ;  /* 0x0000492408507981 */ /* 0x000f64000c1e1100 */
[----:B-----5:R-:W-:-:S05]  /*4260*/  PRMT R12, R80, 0x8880, RZ ;  /* 0x00008880500c7816 */ /* 0x020fca00000000ff */
[----:B------:R-:W-:-:S07]  /*4270*/  IMAD R3, R12, R67, RZ ;  /* 0x000000430c037224 */ /* 0x000fce00078e02ff */
.L_x_114:
[----:B------:R-:W-:Y:S05]  /*4280*/  BSYNC B1 ;  /* 0x0000000000017941 */ /* 0x000fea0003800000 */
.L_x_113:
[----:B------:R-:W-:Y:S01]  /*4290*/  @!P4 IMAD R29, R29, R66, R3 ;  /* 0x000000421d1dc224 */ /* 0x000fe200078e0203 */
[----:B------:R-:W-:Y:S04]  /*42a0*/  BSSY B1, `(.L_x_115) ;  /* 0x0000006000017945 */ /* 0x000fe80003800000 */
[----:B------:R0:W-:Y:S01]  /*42b0*/  @!P4 STG.E.U8 desc[UR36][R4.64+0x49], R29 ;  /* 0x0000491d0400c986 */ /* 0x0001e2000c101124 */
[----:B------:R-:W-:Y:S05]  /*42c0*/  @P3 BRA `(.L_x_116) ;  /* 0x00000000000c3947 */ /* 0x000fea0003800000 */
[----:B------:R-:W0:Y:S02]  /*42d0*/  LDG.E.U8 R80, desc[UR36][R10.64+0x48] ;  /* 0x000048240a507981 */ /* 0x000e24000c1e1100 */
[----:B0123--:R-:W-:-:S05]  /*42e0*/  PRMT R4, R80, 0x8880, RZ ;  /* 0x0000888050047816 */ /* 0x00ffca00000000ff */
[----:B------:R-:W-:-:S07]  /*42f0*/  IMAD R3, R4, R67, RZ ;  /* 0x0000004304037224 */ /* 0x000fce00078e02ff */
.L_x_116:
[----:B------:R-:W-:Y:S05]  /*4300*/  BSYNC B1 ;  /* 0x0000000000017941 */ /* 0x000fea0003800000 */
.L_x_115:
[----:B0123--:R-:W-:Y:S01]  /*4310*/  @!P3 IMAD R5, R30, R66, R3 ;  /* 0x000000421e05b224 */ /* 0x00ffe200078e0203 */
[----:B------:R-:W-:Y:S01]  /*4320*/  ISETP.LT.OR P1, PT, R0, 0x9, !P1 ;  /* 0x000000090000780c */ /* 0x000fe20004f21670 */
[----:B------:R-:W-:Y:S03]  /*4330*/  BSSY B1, `(.L_x_117) ;  /* 0x0000006000017945 */ /* 0x000fe60003800000 */
[----:B------:R0:W-:Y:S09]  /*4340*/  @!P3 STG.E.U8 desc[UR36][R6.64+0x48], R5 ;  /* 0x000048050600b986 */ /* 0x0001f2000c101124 */
[----:B------:R-:W-:Y:S05]  /*4350*/  @P1 BRA `(.L_x_118) ;  /* 0x00000000000c1947 */ /* 0x000fea0003800000 */
[----:B------:R-:W2:Y:S02]  /*4360*/  LDG.E.U8 R80, desc[UR36][R10.64+0x49] ;  /* 0x000049240a507981 */ /* 0x000ea4000c1e1100 */
[----:B--2---:R-:W-:-:S05]  /*4370*/  PRMT R0, R80, 0x8880, RZ ;  /* 0x0000888050007816 */ /* 0x004fca00000000ff */
[----:B------:R-:W-:-:S07]  /*4380*/  IMAD R3, R0, R67, RZ ;  /* 0x0000004300037224 */ /* 0x000fce00078e02ff */
.L_x_118:
[----:B------:R-:W-:Y:S05]  /*4390*/  BSYNC B1 ;  /* 0x0000000000017941 */ /* 0x000fea0003800000 */
.L_x_117:
[----:B------:R-:W-:Y:S01]  /*43a0*/  IMAD R3, R31, R66, R3 ;  /* 0x000000421f037224 */ /* 0x000fe200078e0203 */
[----:B------:R-:W-:Y:S06]  /*43b0*/  @P1 BRA `(.L_x_119) ;  /* 0x0000000800381947 */ /* 0x000fec0003800000 */
[----:B------:R1:W-:Y:S01]  /*43c0*/  STG.E.U8 desc[UR36][R6.64+0x49], R3 ;  /* 0x0000490306007986 */ /* 0x0003e2000c101124 */
[----:B------:R-:W-:Y:S05]  /*43d0*/  BRA `(.L_x_119) ;  /* 0x0000000800307947 */ /* 0x000fea0003800000 */
.L_x_38:
[C---:B------:R-:W-:Y:S02]  /*43e0*/  ISETP.GE.AND P1, PT, R22.reuse, 0x1, PT ;  /* 0x000000011600780c */ /* 0x040fe40003f26270 */
[----:B------:R-:W-:Y:S02]  /*43f0*/  ISETP.GE.AND P2, PT, R22, 0x2, PT ;  /* 0x000000021600780c */ /* 0x000fe40003f46270 */
[C---:B------:R-:W-:Y:S02]  /*4400*/  ISETP.LT.OR P4, PT, R0.reuse, 0x1, !P1 ;  /* 0x000000010000780c */ /* 0x040fe40004f81670 */
[C---:B------:R-:W-:Y:S02]  /*4410*/  ISETP.LT.OR P5, PT, R0.reuse, 0x1, !P2 ;  /* 0x000000010000780c */ /* 0x040fe400057a1670 */
[C---:B------:R-:W-:Y:S02]  /*4420*/  ISETP.LT.OR P1, PT, R0.reuse, 0x9, !P1 ;  /* 0x000000090000780c */ /* 0x040fe40004f21670 */
[----:B------:R-:W-:-:S02]  /*4430*/  ISETP.LT.OR P2, PT, R0, 0x9, !P2 ;  /* 0x000000090000780c */ /* 0x000fc40005741670 */
[C---:B------:R-:W-:Y:S02]  /*4440*/  ISETP.GE.AND P3, PT, R22.reuse, 0x9, PT ;  /* 0x000000091600780c */ /* 0x040fe40003f66270 */
[----:B------:R-:W-:-:S03]  /*4450*/  ISETP.GE.AND P0, PT, R22, 0xa, PT ;  /* 0x0000000a1600780c */ /* 0x000fc60003f06270 */
[-C--:B------:R-:W-:Y:S02]  /*4460*/  @!P4 IMAD R3, R56, R66.reuse, RZ ;  /* 0x000000423803c224 */ /* 0x080fe400078e02ff */
[-C--:B------:R-:W-:Y:S02]  /*4470*/  @!P5 IMAD R57, R57, R66.reuse, RZ ;  /* 0x000000423939d224 */ /* 0x080fe400078e02ff */
[-C--:B------:R-:W-:Y:S01]  /*4480*/  @!P1 IMAD R9, R58, R66.reuse, RZ ;  /* 0x000000423a099224 */ /* 0x080fe200078e02ff */
[----:B------:R0:W-:Y:S01]  /*4490*/  @!P4 STG.E.U8 desc[UR36][R4.64], R3 ;  /* 0x000000030400c986 */ /* 0x0001e2000c101124 */
[C---:B------:R-:W-:Y:S01]  /*44a0*/  ISETP.LT.OR P4, PT, R0.reuse, 0x1, !P3 ;  /* 0x000000010000780c */ /* 0x040fe20005f81670 */
[----:B------:R-:W-:Y:S02]  /*44b0*/  @!P2 IMAD R59, R59, R66, RZ ;  /* 0x000000423b3ba224 */ /* 0x000fe400078e02ff */
[----:B------:R-:W-:Y:S01]  /*44c0*/  @!P5 STG.E.U8 desc[UR36][R4.64+0x1], R57 ;  /* 0x000001390400d986 */ /* 0x000fe2000c101124 */
[----:B------:R-:W-:-:S02]  /*44d0*/  ISETP.LT.OR P5, PT, R0, 0x1, !P0 ;  /* 0x000000010000780c */ /* 0x000fc400047a1670 */
[C---:B------:R-:W-:Y:S01]  /*44e0*/  ISETP.LT.OR P0, PT, R0.reuse, 0x9, !P0 ;  /* 0x000000090000780c */ /* 0x040fe20004701670 */
[----:B------:R1:W-:Y:S01]  /*44f0*/  @!P1 STG.E.U8 desc[UR36][R6.64], R9 ;  /* 0x0000000906009986 */ /* 0x0003e2000c101124 */
[----:B------:R-:W-:Y:S02]  /*4500*/  ISETP.LT.OR P1, PT, R0, 0x9, !P3 ;  /* 0x000000090000780c */ /* 0x000fe40005f21670 */
[C---:B------:R-:W-:Y:S01]  /*4510*/  ISETP.GE.AND P3, PT, R22.reuse, 0x11, PT ;  /* 0x000000111600780c */ /* 0x040fe20003f66270 */
[----:B------:R-:W-:Y:S01]  /*4520*/  @!P2 STG.E.U8 desc[UR36][R6.64+0x1], R59 ;  /* 0x0000013b0600a986 */ /* 0x000fe2000c101124 */
[----:B------:R-:W-:Y:S01]  /*4530*/  ISETP.GE.AND P2, PT, R22, 0x12, PT ;  /* 0x000000121600780c */ /* 0x000fe20003f46270 */
[----:B------:R-:W-:-:S04]  /*4540*/  @!P4 IMAD R11, R60, R66, RZ ;  /* 0x000000423c0bc224 */ /* 0x000fc800078e02ff */
[-C--:B------:R-:W-:Y:S01]  /*4550*/  @!P5 IMAD R61, R61, R66.reuse, RZ ;  /* 0x000000423d3dd224 */ /* 0x080fe200078e02ff */
[----:B------:R-:W-:Y:S01]  /*4560*/  @!P4 STG.E.U8 desc[UR36][R4.64+0x8], R11 ;  /* 0x0000080b0400c986 */ /* 0x000fe2000c101124 */
[C---:B------:R-:W-:Y:S01]  /*4570*/  ISETP.LT.OR P4, PT, R0.reuse, 0x1, !P3 ;  /* 0x000000010000780c */ /* 0x040fe20005f81670 */
[-C--:B------:R-:W-:Y:S02]  /*4580*/  @!P0 IMAD R63, R63, R66.reuse, RZ ;  /* 0x000000423f3f8224 */ /* 0x080fe400078e02ff */
[----:B------:R-:W-:Y:S01]  /*4590*/  @!P5 STG.E.U8 desc[UR36][R4.64+0x9], R61 ;  /* 0x0000093d0400d986 */ /* 0x000fe2000c101124 */
[----:B------:R-:W-:Y:S01]  /*45a0*/  ISETP.LT.OR P5, PT, R0, 0x1, !P2 ;  /* 0x000000010000780c */ /* 0x000fe200057a1670 */
[----:B0-----:R-:W-:Y:S01]  /*45b0*/  @!P1 IMAD R3, R62, R66, RZ ;  /* 0x000000423e039224 */ /* 0x001fe200078e02ff */
[----:B------:R-:W-:Y:S01]  /*45c0*/  ISETP.LT.OR P2, PT, R0, 0x9, !P2 ;  /* 0x000000090000780c */ /* 0x000fe20005741670 */
[----:B------:R-:W-:Y:S01]  /*45d0*/  @!P0 STG.E.U8 desc[UR36][R6.64+0x9], R63 ;  /* 0x0000093f06008986 */ /* 0x000fe2000c101124 */
[----:B------:R-:W-:-:S03]  /*45e0*/  ISETP.GE.AND P0, PT, R22, 0x1a, PT ;  /* 0x0000001a1600780c */ /* 0x000fc60003f06270 */
[----:B------:R0:W-:Y:S01]  /*45f0*/  @!P1 STG.E.U8 desc[UR36][R6.64+0x8], R3 ;  /* 0x0000080306009986 */ /* 0x0001e2000c101124 */
[----:B------:R-:W-:Y:S01]  /*4600*/  ISETP.LT.OR P1, PT, R0, 0x9, !P3 ;  /* 0x000000090000780c */ /* 0x000fe20005f21670 */
[----:B-1----:R-:W-:Y:S01]  /*4610*/  @!P4 IMAD R9, R48, R66, RZ ;  /* 0x000000423009c224 */ /* 0x002fe200078e02ff */
[----:B------:R-:W-:-:S03]  /*4620*/  ISETP.GE.AND P3, PT, R22, 0x19, PT ;  /* 0x000000191600780c */ /* 0x000fc60003f66270 */
[-C--:B------:R-:W-:Y:S01]  /*4630*/  @!P5 IMAD R49, R49, R66.reuse, RZ ;  /* 0x000000423131d224 */ /* 0x080fe200078e02ff */
[----:B------:R-:W-:Y:S01]  /*4640*/  @!P4 STG.E.U8 desc[UR36][R4.64+0x10], R9 ;  /* 0x000010090400c986 */ /* 0x000fe2000c101124 */
[C---:B------:R-:W-:Y:S01]  /*4650*/  ISETP.LT.OR P4, PT, R0.reuse, 0x1, !P3 ;  /* 0x000000010000780c */ /* 0x040fe20005f81670 */
[-C--:B------:R-:W-:Y:S02]  /*4660*/  @!P2 IMAD R51, R51, R66.reuse, RZ ;  /* 0x000000423333a224 */ /* 0x080fe400078e02ff */
[----:B------:R-:W-:Y:S01]  /*4670*/  @!P5 STG.E.U8 desc[UR36][R4.64+0x11], R49 ;  /* 0x000011310400d986 */ /* 0x000fe2000c101124 */
[----:B------:R-:W-:Y:S02]  /*4680*/  ISETP.LT.OR P5, PT, R0, 0x1, !P0 ;  /* 0x000000010000780c */ /* 0x000fe400047a1670 */
[----:B0-----:R-:W-:Y:S01]  /*4690*/  @!P1 IMAD R3, R50, R66, RZ ;  /* 0x0000004232039224 */ /* 0x001fe200078e02ff */
[----:B------:R-:W-:Y:S01]  /*46a0*/  @!P2 STG.E.U8 desc[UR36][R6.64+0x11], R51 ;  /* 0x000011330600a986 */ /* 0x000fe2000c101124 */
[----:B------:R-:W-:-:S02]  /*46b0*/  ISETP.LT.OR P0, PT, R0, 0x9, !P0 ;  /* 0x000000090000780c */ /* 0x000fc40004701670 */
[----:B------:R-:W-:Y:S01]  /*46c0*/  ISETP.GE.AND P2, PT, R22, 0x22, PT ;  /* 0x000000221600780c */ /* 0x000fe20003f46270 */
[----:B------:R0:W-:Y:S01]  /*46d0*/  @!P1 STG.E.U8 desc[UR36][R6.64+0x10], R3 ;  /* 0x0000100306009986 */ /* 0x0001e2000c101124 */
[----:B------:R-:W-:Y:S01]  /*46e0*/  ISETP.LT.OR P1, PT, R0, 0x9, !P3 ;  /* 0x000000090000780c */ /* 0x000fe20005f21670 */
[----:B------:R-:W-:Y:S01]  /*46f0*/  @!P4 IMAD R11, R52, R66, RZ ;  /* 0x00000042340bc224 */ /* 0x000fe200078e02ff */
[----:B------:R-:W-:-:S03]  /*4700*/  ISETP.GE.AND P3, PT, R22, 0x21, PT ;  /* 0x000000211600780c */ /* 0x000fc60003f66270 */
[-C--:B------:R-:W-:Y:S01]  /*4710*/  @!P5 IMAD R53, R53, R66.reuse, RZ ;  /* 0x000000423535d224 */ /* 0x080fe200078e02ff */
[----:B------:R-:W-:Y:S01]  /*4720*/  @!P4 STG.E.U8 desc[UR36][R4.64+0x18], R11 ;  /* 0x0000180b0400c986 */ /* 0x000fe2000c101124 */
[C---:B------:R-:W-:Y:S02]  /*4730*/  ISETP.LT.OR P4, PT, R0.reuse, 0x1, !P3 ;  /* 0x000000010000780c */ /* 0x040fe40005f81670 */
[-C--:B------:R-:W-:Y:S01]  /*4740*/  @!P0 IMAD R55, R55, R66.reuse, RZ ;  /* 0x0000004237378224 */ /* 0x080fe200078e02ff */
[----:B------:R-:W-:Y:S01]  /*4750*/  @!P5 STG.E.U8 desc[UR36][R4.64+0x19], R53 ;  /* 0x000019350400d986 */ /* 0x000fe2000c101124 */
[----:B------:R-:W-:Y:S02]  /*4760*/  ISETP.LT.OR P5, PT, R0, 0x1, !P2 ;  /* 0x000000010000780c */ /* 0x000fe400057a1670 */
[----:B0-----:R-:W-:Y:S01]  /*4770*/  @!P1 IMAD R3, R54, R66, RZ ;  /* 0x0000004236039224 */ /* 0x001fe200078e02ff */
[----:B------:R-:W-:Y:S01]  /*4780*/  ISETP.LT.OR P2, PT, R0, 0x9, !P2 ;  /* 0x000000090000780c */ /* 0x000fe20005741670 */
[----:B------:R-:W-:Y:S01]  /*4790*/  @!P0 STG.E.U8 desc[UR36][R6.64+0x19], R55 ;  /* 0x0000193706008986 */ /* 0x000fe2000c101124 */
[----:B------:R-:W-:-:S03]  /*47a0*/  ISETP.GE.AND P0, PT, R22, 0x2a, PT ;  /* 0x0000002a1600780c */ /* 0x000fc60003f06270 */
[----:B------:R0:W-:Y:S01]  /*47b0*/  @!P1 STG.E.U8 desc[UR36][R6.64+0x18], R3 ;  /* 0x0000180306009986 */ /* 0x0001e2000c101124 */
[-C--:B------:R-:W-:Y:S01]  /*47c0*/  @!P4 IMAD R9, R40, R66.reuse, RZ ;  /* 0x000000422809c224 */ /* 0x080fe200078e02ff */
[----:B------:R-:W-:Y:S02]  /*47d0*/  ISETP.LT.OR P1, PT, R0, 0x9, !P3 ;  /* 0x000000090000780c */ /* 0x000fe40005f21670 */
[----:B------:R-:W-:Y:S01]  /*47e0*/  ISETP.GE.AND P3, PT, R22, 0x29, PT ;  /* 0x000000291600780c */ /* 0x000fe20003f66270 */
[-C--:B------:R-:W-:Y:S01]  /*47f0*/  @!P5 IMAD R41, R41, R66.reuse, RZ ;  /* 0x000000422929d224 */ /* 0x080fe200078e02ff */
[----:B------:R-:W-:Y:S02]  /*4800*/  @!P4 STG.E.U8 desc[UR36][R4.64+0x20], R9 ;  /* 0x000020090400c986 */ /* 0x000fe4000c101124 */
[C---:B------:R-:W-:Y:S01]  /*4810*/  ISETP.LT.OR P4, PT, R0.reuse, 0x1, !P3 ;  /* 0x000000010000780c */ /* 0x040fe20005f81670 */
[----:B------:R-:W-:Y:S01]  /*4820*/  @!P2 IMAD R43, R43, R66, RZ ;  /* 0x000000422b2ba224 */ /* 0x000fe200078e02ff */
[----:B------:R-:W-:Y:S01]  /*4830*/  @!P5 STG.E.U8 desc[UR36][R4.64+0x21], R41 ;  /* 0x000021290400d986 */ /* 0x000fe2000c101124 */
[----:B------:R-:W-:-:S02]  /*4840*/  ISETP.LT.OR P5, PT, R0, 0x1, !P0 ;  /* 0x000000010000780c */ /* 0x000fc400047a1670 */
[----:B------:R-:W-:Y:S01]  /*4850*/  ISETP.LT.OR P3, PT, R0, 0x9, !P3 ;  /* 0x000000090000780c */ /* 0x000fe20005f61670 */
[----:B------:R-:W-:Y:S01]  /*4860*/  @!P2 STG.E.U8 desc[UR36][R6.64+0x21], R43 ;  /* 0x0000212b0600a986 */ /* 0x000fe2000c101124 */
[-C--:B0-----:R-:W-:Y:S01]  /*4870*/  @!P1 IMAD R3, R42, R66.reuse, RZ ;  /* 0x000000422a039224 */ /* 0x081fe200078e02ff */
[----:B------:R-:W-:Y:S02]  /*4880*/  ISETP.LT.OR P2, PT, R0, 0x9, !P0 ;  /* 0x000000090000780c */ /* 0x000fe40004741670 */
[----:B------:R-:W-:Y:S02]  /*4890*/  ISETP.GE.AND P0, PT, R22, 0x32, PT ;  /* 0x000000321600780c */ /* 0x000fe40003f06270 */
[----:B------:R0:W-:Y:S01]  /*48a0*/  @!P1 STG.E.U8 desc[UR36][R6.64+0x20], R3 ;  /* 0x0000200306009986 */ /* 0x0001e2000c101124 */
[-C--:B------:R-:W-:Y:S01]  /*48b0*/  @!P4 IMAD R11, R44, R66.reuse, RZ ;  /* 0x000000422c0bc224 */ /* 0x080fe200078e02ff */
[----:B------:R-:W-:Y:S02]  /*48c0*/  ISETP.GE.AND P1, PT, R22, 0x31, PT ;  /* 0x000000311600780c */ /* 0x000fe40003f26270 */
[----:B------:R-:W-:-:S02]  /*48d0*/  @!P5 IMAD R45, R45, R66, RZ ;  /* 0x000000422d2dd224 */ /* 0x000fc400078e02ff */
[----:B------:R-:W-:Y:S01]  /*48e0*/  @!P4 STG.E.U8 desc[UR36][R4.64+0x28], R11 ;  /* 0x0000280b0400c986 */ /* 0x000fe2000c101124 */
[C---:B------:R-:W-:Y:S02]  /*48f0*/  ISETP.LT.OR P4, PT, R0.reuse, 0x1, !P1 ;  /* 0x000000010000780c */ /* 0x040fe40004f81670 */
[-C--:B------:R-:W-:Y:S01]  /*4900*/  @!P2 IMAD R47, R47, R66.reuse, RZ ;  /* 0x000000422f2fa224 */ /* 0x080fe200078e02ff */
[----:B------:R-:W-:Y:S01]  /*4910*/  @!P5 STG.E.U8 desc[UR36][R4.64+0x29], R45 ;  /* 0x0000292d0400d986 */ /* 0x000fe2000c101124 */
[----:B------:R-:W-:Y:S01]  /*4920*/  ISETP.LT.OR P5, PT, R0, 0x1, !P0 ;  /* 0x000000010000780c */ /* 0x000fe200047a1670 */
[-C--:B0-----:R-:W-:Y:S01]  /*4930*/  @!P3 IMAD R3, R46, R66.reuse, RZ ;  /* 0x000000422e03b224 */ /* 0x081fe200078e02ff */
[C---:B------:R-:W-:Y:S01]  /*4940*/  ISETP.LT.OR P1, PT, R0.reuse, 0x9, !P1 ;  /* 0x000000090000780c */ /* 0x040fe20004f21670 */
[----:B------:R-:W-:Y:S01]  /*4950*/  @!P2 STG.E.U8 desc[UR36][R6.64+0x29], R47 ;  /* 0x0000292f0600a986 */ /* 0x000fe2000c101124 */
[----:B------:R-:W-:Y:S02]  /*4960*/  ISETP.LT.OR P0, PT, R0, 0x9, !P0 ;  /* 0x000000090000780c */ /* 0x000fe40004701670 */
[C---:B------:R-:W-:Y:S01]  /*4970*/  ISETP.GE.AND P2, PT, R22.reuse, 0x3a, PT ;  /* 0x0000003a1600780c */ /* 0x040fe20003f46270 */
[----:B------:R0:W-:Y:S01]  /*4980*/  @!P3 STG.E.U8 desc[UR36][R6.64+0x28], R3 ;  /* 0x000028030600b986 */ /* 0x0001e2000c101124 */
[----:B------:R-:W-:Y:S01]  /*4990*/  ISETP.GE.AND P3, PT, R22, 0x39, PT ;  /* 0x000000391600780c */ /* 0x000fe20003f66270 */
[----:B------:R-:W-:-:S04]  /*49a0*/  @!P4 IMAD R9, R32, R66, RZ ;  /* 0x000000422009c224 */ /* 0x000fc800078e02ff */
[-C--:B------:R-:W-:Y:S01]  /*49b0*/  @!P5 IMAD R33, R33, R66.reuse, RZ ;  /* 0x000000422121d224 */ /* 0x080fe200078e02ff */
[----:B------:R-:W-:Y:S01]  /*49c0*/  @!P4 STG.E.U8 desc[UR36][R4.64+0x30], R9 ;  /* 0x000030090400c986 */ /* 0x000fe2000c101124 */
[C---:B------:R-:W-:Y:S02]  /*49d0*/  ISETP.LT.OR P4, PT, R0.reuse, 0x1, !P3 ;  /* 0x000000010000780c */ /* 0x040fe40005f81670 */
[-C--:B------:R-:W-:Y:S01]  /*49e0*/  @!P0 IMAD R35, R35, R66.reuse, RZ ;  /* 0x0000004223238224 */ /* 0x080fe200078e02ff */
[----:B------:R-:W-:Y:S01]  /*49f0*/  @!P5 STG.E.U8 desc[UR36][R4.64+0x31], R33 ;  /* 0x000031210400d986 */ /* 0x000fe2000c101124 */
[----:B------:R-:W-:Y:S01]  /*4a00*/  ISETP.LT.OR P5, PT, R0, 0x1, !P2 ;  /* 0x000000010000780c */ /* 0x000fe200057a1670 */
[----:B0-----:R-:W-:Y:S01]  /*4a10*/  @!P1 IMAD R3, R34, R66, RZ ;  /* 0x0000004222039224 */ /* 0x001fe200078e02ff */
[----:B------:R-:W-:Y:S01]  /*4a20*/  ISETP.LT.OR P3, PT, R0, 0x9, !P3 ;  /* 0x000000090000780c */ /* 0x000fe20005f61670 */
[----:B------:R-:W-:Y:S01]  /*4a30*/  @!P0 STG.E.U8 desc[UR36][R6.64+0x31], R35 ;  /* 0x0000312306008986 */ /* 0x000fe2000c101124 */
[----:B------:R-:W-:-:S02]  /*4a40*/  ISETP.GE.AND P0, PT, R22, 0x42, PT ;  /* 0x000000421600780c */ /* 0x000fc40003f06270 */
[----:B------:R-:W-:Y:S01]  /*4a50*/  ISETP.LT.OR P2, PT, R0, 0x9, !P2 ;  /* 0x000000090000780c */ /* 0x000fe20005741670 */
[----:B------:R0:W-:Y:S01]  /*4a60*/  @!P1 STG.E.U8 desc[UR36][R6.64+0x30], R3 ;  /* 0x0000300306009986 */ /* 0x0001e2000c101124 */
[----:B------:R-:W-:Y:S01]  /*4a70*/  ISETP.GE.AND P1, PT, R22, 0x41, PT ;  /* 0x000000411600780c */ /* 0x000fe20003f26270 */
[----:B------:R-:W-:-:S04]  /*4a80*/  @!P4 IMAD R11, R36, R66, RZ ;  /* 0x00000042240bc224 */ /* 0x000fc800078e02ff */
[-C--:B------:R-:W-:Y:S01]  /*4a90*/  @!P5 IMAD R37, R37, R66.reuse, RZ ;  /* 0x000000422525d224 */ /* 0x080fe200078e02ff */
[----:B------:R-:W-:Y:S01]  /*4aa0*/  @!P4 STG.E.U8 desc[UR36][R4.64+0x38], R11 ;  /* 0x0000380b0400c986 */ /* 0x000fe2000c101124 */
[C---:B------:R-:W-:Y:S02]  /*4ab0*/  ISETP.LT.OR P4, PT, R0.reuse, 0x1, !P1 ;  /* 0x000000010000780c */ /* 0x040fe40004f81670 */
[C---:B------:R-:W-:Y:S01]  /*4ac0*/  ISETP.LT.OR P1, PT, R0.reuse, 0x9, !P1 ;  /* 0x000000090000780c */ /* 0x040fe20004f21670 */
[----:B------:R-:W-:Y:S01]  /*4ad0*/  @!P5 STG.E.U8 desc[UR36][R4.64+0x39], R37 ;  /* 0x000039250400d986 */ /* 0x000fe2000c101124 */
[----:B------:R-:W-:Y:S01]  /*4ae0*/  ISETP.LT.OR P5, PT, R0, 0x1, !P0 ;  /* 0x000000010000780c */ /* 0x000fe200047a1670 */
[-C--:B0-----:R-:W-:Y:S01]  /*4af0*/  @!P3 IMAD R3, R38, R66.reuse, RZ ;  /* 0x000000422603b224 */ /* 0x081fe200078e02ff */
[----:B------:R-:W-:Y:S01]  /*4b00*/  ISETP.LT.OR P0, PT, R0, 0x9, !P0 ;  /* 0x000000090000780c */ /* 0x000fe20004701670 */
[----:B------:R-:W-:-:S03]  /*4b10*/  @!P2 IMAD R39, R39, R66, RZ ;  /* 0x000000422727a224 */ /* 0x000fc600078e02ff */
[----:B------:R0:W-:Y:S01]  /*4b20*/  @!P3 STG.E.U8 desc[UR36][R6.64+0x38], R3 ;  /* 0x000038030600b986 */ /* 0x0001e2000c101124 */
[----:B------:R-:W-:Y:S02]  /*4b30*/  ISETP.GE.AND P3, PT, R22, 0x4a, PT ;  /* 0x0000004a1600780c */ /* 0x000fe40003f66270 */
[-C--:B------:R-:W-:Y:S01]  /*4b40*/  @!P4 IMAD R9, R24, R66.reuse, RZ ;  /* 0x000000421809c224 */ /* 0x080fe200078e02ff */
[----:B------:R-:W-:Y:S01]  /*4b50*/  @!P2 STG.E.U8 desc[UR36][R6.64+0x39], R39 ;  /* 0x000039270600a986 */ /* 0x000fe2000c101124 */
[----:B------:R-:W-:Y:S02]  /*4b60*/  ISETP.GE.AND P2, PT, R22, 0x49, PT ;  /* 0x000000491600780c */ /* 0x000fe40003f46270 */
[-C--:B------:R-:W-:Y:S01]  /*4b70*/  @!P5 IMAD R25, R25, R66.reuse, RZ ;  /* 0x000000421919d224 */ /* 0x080fe200078e02ff */
[----:B------:R1:W-:Y:S01]  /*4b80*/  @!P4 STG.E.U8 desc[UR36][R4.64+0x40], R9 ;  /* 0x000040090400c986 */ /* 0x0003e2000c101124 */
[C---:B------:R-:W-:Y:S01]  /*4b90*/  ISETP.LT.OR P4, PT, R0.reuse, 0x1, !P2 ;  /* 0x000000010000780c */ /* 0x040fe20005781670 */
[-C--:B------:R-:W-:Y:S01]  /*4ba0*/  @!P0 IMAD R27, R27, R66.reuse, RZ ;  /* 0x000000421b1b8224 */ /* 0x080fe200078e02ff */
[C---:B------:R-:W-:Y:S01]  /*4bb0*/  ISETP.LT.OR P2, PT, R0.reuse, 0x9, !P2 ;  /* 0x000000090000780c */ /* 0x040fe20005741670 */
[----:B------:R2:W-:Y:S01]  /*4bc0*/  @!P5 STG.E.U8 desc[UR36][R4.64+0x41], R25 ;  /* 0x000041190400d986 */ /* 0x0005e2000c101124 */
[----:B------:R-:W-:Y:S01]  /*4bd0*/  ISETP.LT.OR P5, PT, R0, 0x1, !P3 ;  /* 0x000000010000780c */ /* 0x000fe20005fa1670 */
[-C--:B0-----:R-:W-:Y:S01]  /*4be0*/  @!P1 IMAD R3, R26, R66.reuse, RZ ;  /* 0x000000421a039224 */ /* 0x081fe200078e02ff */
[----:B------:R-:W-:Y:S01]  /*4bf0*/  ISETP.LT.OR P3, PT, R0, 0x9, !P3 ;  /* 0x000000090000780c */ /* 0x000fe20005f61670 */
[----:B------:R2:W-:Y:S04]  /*4c00*/  @!P0 STG.E.U8 desc[UR36][R6.64+0x41], R27 ;  /* 0x0000411b06008986 */ /* 0x0005e8000c101124 */
[----:B------:R2:W-:Y:S02]  /*4c10*/  @!P1 STG.E.U8 desc[UR36][R6.64+0x40], R3 ;  /* 0x0000400306009986 */ /* 0x0005e4000c101124 */
[----:B------:R-:W-:-:S02]  /*4c20*/  @!P4 IMAD R11, R28, R66, RZ ;  /* 0x000000421c0bc224 */ /* 0x000fc400078e02ff */
[-C--:B-1----:R-:W-:Y:S02]  /*4c30*/  @!P2 IMAD R9, R30, R66.reuse, RZ ;  /* 0x000000421e09a224 */ /* 0x082fe400078e02ff */
[-C--:B------:R-:W-:Y:S01]  /*4c40*/  @!P5 IMAD R29, R29, R66.reuse, RZ ;  /* 0x000000421d1dd224 */ /* 0x080fe200078e02ff */
[----:B------:R2:W-:Y:S01]  /*4c50*/  @!P4 STG.E.U8 desc[UR36][R4.64+0x48], R11 ;  /* 0x0000480b0400c986 */ /* 0x0005e2000c101124 */
[----:B------:R-:W-:-:S03]  /*4c60*/  @!P3 IMAD R31, R31, R66, RZ ;  /* 0x000000421f1fb224 */ /* 0x000fc600078e02ff */
[----:B------:R2:W-:Y:S04]  /*4c70*/  @!P5 STG.E.U8 desc[UR36][R4.64+0x49], R29 ;  /* 0x0000491d0400d986 */ /* 0x0005e8000c101124 */
[----:B------:R2:W-:Y:S04]  /*4c80*/  @!P2 STG.E.U8 desc[UR36][R6.64+0x48], R9 ;  /* 0x000048090600a986 */ /* 0x0005e8000c101124 */
[----:B------:R2:W-:Y:S02]  /*4c90*/  @!P3 STG.E.U8 desc[UR36][R6.64+0x49], R31 ;  /* 0x0000491f0600b986 */ /* 0x0005e4000c101124 */
.L_x_119:
[----:B------:R-:W-:Y:S05]  /*4ca0*/  BSYNC B0 ;  /* 0x0000000000007941 */ /* 0x000fea0003800000 */
.L_x_37:
[----:B0-2---:R-:W2:Y:S01]  /*4cb0*/  LDL.64 R4, [R1] ;  /* 0x0000000001047983 */ /* 0x005ea20000100a00 */
[----:B------:R-:W-:Y:S01]  /*4cc0*/  ULDC.64 UR4, c[0x0][0x650] ;  /* 0x0001940000047ab9 */ /* 0x000fe20000000a00 */
[----:B------:R-:W-:Y:S02]  /*4cd0*/  IMAD.U32 R0, RZ, RZ, UR44 ;  /* 0x0000002cff007e24 */ /* 0x000fe4000f8e00ff */
[----:B------:R-:W-:Y:S02]  /*4ce0*/  IMAD.MOV.U32 R22, RZ, RZ, -0x1 ;  /* 0xffffffffff167424 */ /* 0x000fe400078e00ff */
[----:B------:R0:W-:Y:S01]  /*4cf0*/  SYNCS.ARRIVE.TRANS64.A1T0 RZ, [R0+UR48], RZ ;  /* 0x000000ff00ff79a7 */ /* 0x0001e20008100030 */
[----:B------:R-:W-:Y:S02]  /*4d00*/  IMAD.MOV.U32 R19, RZ, RZ, -0x1 ;  /* 0xffffffffff137424 */ /* 0x000fe400078e00ff */
[----:B------:R-:W-:Y:S01]  /*4d10*/  IMAD.MOV.U32 R18, RZ, RZ, -0x1 ;  /* 0xffffffffff127424 */ /* 0x000fe200078e00ff */
[----:B0-----:R-:W-:-:S02]  /*4d20*/  PRMT R0, RZ, 0x7610, R0 ;  /* 0x00007610ff007816 */ /* 0x001fc40000000000 */
[----:B--2---:R-:W-:-:S05]  /*4d30*/  LEA R16, P0, R4, R16, 0x1 ;  /* 0x0000001004107211 */ /* 0x004fca00078008ff */
[----:B------:R-:W-:Y:S01]  /*4d40*/  IMAD.X R17, R76, 0x1, R17, P0 ;  /* 0x000000014c117824 */ /* 0x000fe200000e0611 */
[----:B------:R-:W-:-:S04]  /*4d50*/  ISETP.GE.U32.AND P0, PT, R16, UR4, PT ;  /* 0x0000000410007c0c */ /* 0x000fc8000bf06070 */
[----:B------:R-:W-:-:S13]  /*4d60*/  ISETP.GE.U32.AND.EX P0, PT, R17, UR5, PT, P0 ;  /* 0x0000000511007c0c */ /* 0x000fda000bf06100 */
[----:B------:R-:W-:Y:S05]  /*4d70*/  @P0 BRA `(.L_x_120) ;  /* 0x00000004004c0947 */ /* 0x000fea0003800000 */
[----:B------:R-:W0:Y:S01]  /*4d80*/  LDC.64 R10, c[0x0][0x628] ;  /* 0x00018a00ff0a7b82 */ /* 0x000e220000000a00 */
[----:B------:R-:W2:Y:S01]  /*4d90*/  S2R R12, SR_CTAID.X ;  /* 0x00000000000c7919 */ /* 0x000ea20000002500 */
[----:B------:R-:W-:Y:S02]  /*4da0*/  IMAD.MOV.U32 R8, RZ, RZ, R16 ;  /* 0x000000ffff087224 */ /* 0x000fe400078e0010 */
[----:B------:R-:W-:Y:S01]  /*4db0*/  IMAD.MOV.U32 R9, RZ, RZ, R17 ;  /* 0x000000ffff097224 */ /* 0x000fe200078e0011 */
[----:B------:R-:W3:Y:S03]  /*4dc0*/  S2R R19, SR_CTAID.Y ;  /* 0x0000000000137919 */ /* 0x000ee60000002600 */
[----:B------:R-:W1:Y:S08]  /*4dd0*/  LDC R0, c[0x0][0x630] ;  /* 0x00018c00ff007b82 */ /* 0x000e700000000800 */
[----:B------:R-:W1:Y:S01]  /*4de0*/  LDC.64 R14, c[0x0][0x620] ;  /* 0x00018800ff0e7b82 */ /* 0x000e620000000a00 */
[----:B0-----:R-:W-:-:S04]  /*4df0*/  ISETP.NE.U32.AND P0, PT, R10, RZ, PT ;  /* 0x000000ff0a00720c */ /* 0x001fc80003f05070 */
[----:B------:R-:W-:-:S13]  /*4e00*/  ISETP.NE.AND.EX P0, PT, R11, RZ, PT, P0 ;  /* 0x000000ff0b00720c */ /* 0x000fda0003f05300 */
[----:B-123--:R-:W-:Y:S05]  /*4e10*/  @!P0 BRA `(.L_x_121) ;  /* 0x0000000000288947 */ /* 0x00efea0003800000 */
[----:B------:R-:W0:Y:S02]  /*4e20*/  LDC R3, c[0x0][0x634] ;  /* 0x00018d00ff037b82 */ /* 0x000e240000000800 */
[----:B0-----:R-:W-:-:S05]  /*4e30*/  IADD3 R3, P0, R16, R3, RZ ;  /* 0x0000000310037210 */ /* 0x001fca0007f1e0ff */
[----:B------:R-:W-:-:S04]  /*4e40*/  IMAD.X R13, RZ, RZ, R17, P0 ;  /* 0x000000ffff0d7224 */ /* 0x000fc800000e0611 */
[----:B------:R-:W-:-:S04]  /*4e50*/  IMAD.WIDE.U32 R4, R13, R10, RZ ;  /* 0x0000000a0d047225 */ /* 0x000fc800078e00ff */
[----:B----4-:R-:W-:-:S04]  /*4e60*/  IMAD.WIDE.U32 R6, P0, R3, R11, R4 ;  /* 0x0000000b03067225 */ /* 0x010fc80007800004 */
[----:B------:R-:W-:-:S04]  /*4e70*/  IMAD.WIDE.U32 R4, R3, R10, RZ ;  /* 0x0000000a03047225 */ /* 0x000fc800078e00ff */
[----:B------:R-:W-:Y:S01]  /*4e80*/  IMAD.X R9, RZ, RZ, RZ, P0 ;  /* 0x000000ffff097224 */ /* 0x000fe200000e06ff */
[----:B------:R-:W-:Y:S01]  /*4e90*/  IADD3 RZ, P0, R5, R6, RZ ;  /* 0x0000000605ff7210 */ /* 0x000fe20007f1e0ff */
[----:B------:R-:W-:-:S04]  /*4ea0*/  IMAD.MOV.U32 R8, RZ, RZ, R7 ;  /* 0x000000ffff087224 */ /* 0x000fc800078e0007 */
[----:B------:R-:W-:-:S08]  /*4eb0*/  IMAD.WIDE.U32.X R8, R13, R11, R8, P0 ;  /* 0x0000000b0d087225 */ /* 0x000fd000000e0408 */
.L_x_121:
[-CC-:B------:R-:W-:Y:S01]  /*4ec0*/  SHF.R.U64 R18, R8, R0.reuse, R9.reuse ;  /* 0x0000000008127219 */ /* 0x180fe20000001209 */
[----:B------:R-:W0:Y:S01]  /*4ed0*/  LDC.64 R24, c[0x0][0x640] ;  /* 0x00019000ff187b82 */ /* 0x000e220000000a00 */
[----:B------:R-:W-:Y:S01]  /*4ee0*/  SHF.R.U32.HI R0, RZ, R0, R9 ;  /* 0x00000000ff007219 */ /* 0x000fe20000011609 */
[----:B------:R-:W-:Y:S01]  /*4ef0*/  ULDC UR4, c[0x0][0x150] ;  /* 0x0000540000047ab9 */ /* 0x000fe20000000800 */
[----:B------:R-:W-:Y:S02]  /*4f00*/  IADD3 R3, P0, RZ, -R18, RZ ;  /* 0x80000012ff037210 */ /* 0x000fe40007f1e0ff */
[----:B----4-:R-:W-:-:S03]  /*4f10*/  I2FP.F32.U32 R7, R12 ;  /* 0x0000000c00077245 */ /* 0x010fc60000201000 */
[----:B------:R-:W1:Y:S01]  /*4f20*/  LDC R6, c[0x0][0x618] ;  /* 0x00018600ff067b82 */ /* 0x000e620000000800 */
[----:B------:R-:W-:Y:S02]  /*4f30*/  IMAD.X R5, RZ, RZ, ~R0, P0 ;  /* 0x000000ffff057224 */ /* 0x000fe400000e0e00 */
[----:B------:R-:W-:Y:S01]  /*4f40*/  FMUL R7, R7, UR4 ;  /* 0x0000000407077c20 */ /* 0x000fe20008400000 */
[----:B------:R-:W-:Y:S01]  /*4f50*/  ULDC UR4, c[0x0][0x154] ;  /* 0x0000550000047ab9 */ /* 0x000fe20000000800 */
[-C--:B------:R-:W-:Y:S02]  /*4f60*/  IMAD R0, R5, R14.reuse, RZ ;  /* 0x0000000e05007224 */ /* 0x080fe400078e02ff */
[C---:B------:R-:W-:Y:S01]  /*4f70*/  IMAD.WIDE.U32 R4, R3.reuse, R14, R16 ;  /* 0x0000000e03047225 */ /* 0x040fe200078e0010 */
[----:B------:R-:W2:Y:S01]  /*4f80*/  LDC R8, c[0x0][0x608] ;  /* 0x00018200ff087b82 */ /* 0x000ea20000000800 */
[----:B------:R-:W3:Y:S02]  /*4f90*/  F2I.U32.TRUNC.NTZ R7, R7 ;  /* 0x0000000700077305 */ /* 0x000ee4000020f000 */
[----:B------:R-:W-:Y:S01]  /*4fa0*/  IMAD R3, R3, R15, R0 ;  /* 0x0000000f03037224 */ /* 0x000fe200078e0200 */
[----:B------:R-:W-:-:S03]  /*4fb0*/  I2FP.F32.U32 R0, R19 ;  /* 0x0000001300007245 */ /* 0x000fc60000201000 */
[----:B------:R-:W-:Y:S01]  /*4fc0*/  IMAD.IADD R3, R5, 0x1, R3 ;  /* 0x0000000105037824 */ /* 0x000fe200078e0203 */
[----:B------:R-:W4:Y:S01]  /*4fd0*/  LDC R11, c[0x0][0x658] ;  /* 0x00019600ff0b7b82 */ /* 0x000f220000000800 */
[----:B0-----:R-:W-:-:S04]  /*4fe0*/  ISETP.NE.U32.AND P0, PT, R24, RZ, PT ;  /* 0x000000ff1800720c */ /* 0x001fc80003f05070 */
[----:B------:R-:W-:-:S03]  /*4ff0*/  ISETP.NE.AND.EX P0, PT, R25, RZ, PT, P0 ;  /* 0x000000ff1900720c */ /* 0x000fc60003f05300 */
[----:B------:R-:W0:Y:S01]  /*5000*/  LDC R9, c[0x0][0x144] ;  /* 0x00005100ff097b82 */ /* 0x000e220000000800 */
[-C--:B-1----:R-:W-:Y:S01]  /*5010*/  SHF.R.U64 R10, R4, R6.reuse, R3 ;  /* 0x00000006040a7219 */ /* 0x082fe20000001203 */
[----:B---3--:R-:W-:Y:S01]  /*5020*/  IMAD.MOV R7, RZ, RZ, -R7 ;  /* 0x000000ffff077224 */ /* 0x008fe200078e0a07 */
[----:B------:R-:W-:Y:S01]  /*5030*/  SHF.R.U32.HI R3, RZ, R6, R3 ;  /* 0x00000006ff037219 */ /* 0x000fe20000011603 */
[----:B------:R-:W-:-:S04]  /*5040*/  FMUL R6, R0, UR4 ;  /* 0x0000000400067c20 */ /* 0x000fc80008400000 */
[----:B------:R-:W1:Y:S01]  /*5050*/  LDC R20, c[0x0][0x148] ;  /* 0x00005200ff147b82 */ /* 0x000e620000000800 */
[----:B------:R3:W0:Y:S01]  /*5060*/  F2I.U32.TRUNC.NTZ R14, R6 ;  /* 0x00000006000e7305 */ /* 0x000622000020f000 */
[-CC-:B--2---:R-:W-:Y:S02]  /*5070*/  SHF.R.U64 R13, R10, R8.reuse, R3.reuse ;  /* 0x000000080a0d7219 */ /* 0x184fe40000001203 */
[----:B------:R-:W-:-:S04]  /*5080*/  SHF.R.U32.HI R0, RZ, R8, R3 ;  /* 0x00000008ff007219 */ /* 0x000fc80000011603 */
[----:B------:R-:W2:Y:S01]  /*5090*/  LDC R21, c[0x0][0x648] ;  /* 0x00019200ff157b82 */ /* 0x000ea20000000800 */
[-CC-:B----4-:R-:W-:Y:S02]  /*50a0*/  SHF.R.U64 R15, R13, R11.reuse, R0.reuse ;  /* 0x0000000b0d0f7219 */ /* 0x190fe40000001200 */
[----:B------:R-:W-:-:S03]  /*50b0*/  SHF.R.U32.HI R5, RZ, R11, R0 ;  /* 0x0000000bff057219 */ /* 0x000fc60000011600 */
[----:B------:R-:W-:Y:S02]  /*50c0*/  IMAD.MOV.U32 R4, RZ, RZ, R15 ;  /* 0x000000ffff047224 */ /* 0x000fe400078e000f */
[----:B------:R-:W4:Y:S01]  /*50d0*/  LDC R26, c[0x0][0x638] ;  /* 0x00018e00ff1a7b82 */ /* 0x000f220000000800 */
[----:B0-----:R-:W-:-:S07]  /*50e0*/  IMAD R22, R9, R7, R12 ;  /* 0x0000000709167224 */ /* 0x001fce00078e020c */
[----:B------:R-:W0:Y:S08]  /*50f0*/  LDC R27, c[0x0][0x610] ;  /* 0x00018400ff1b7b82 */ /* 0x000e300000000800 */
[----:B------:R-:W0:Y:S01]  /*5100*/  LDC R28, c[0x0][0x600] ;  /* 0x00018000ff1c7b82 */ /* 0x000e220000000800 */
[----:B-123--:R-:W-:Y:S05]  /*5110*/  @!P0 BRA `(.L_x_122) ;  /* 0x0000000000288947 */ /* 0x00efea0003800000 */
[----:B------:R-:W1:Y:S02]  /*5120*/  LDC R0, c[0x0][0x64c] ;  /* 0x00019300ff007b82 */ /* 0x000e640000000800 */
[----:B-1----:R-:W-:-:S05]  /*5130*/  IADD3 R3, P0, R15, R0, RZ ;  /* 0x000000000f037210 */ /* 0x002fca0007f1e0ff */
        /* <DEDUP_REMOVED lines=8> */
.L_x_122:
[----:B------:R-:W-:Y:S01]  /*51c0*/  ISETP.NE.AND P0, PT, R2, 0x1, PT ;  /* 0x000000010200780c */ /* 0x000fe20003f05270 */
[----:B------:R-:W-:Y:S01]  /*51d0*/  IMAD.MOV R14, RZ, RZ, -R14 ;  /* 0x000000ffff0e7224 */ /* 0x000fe200078e0a0e */
[----:B------:R-:W-:Y:S02]  /*51e0*/  SHF.R.U64 R0, R4, R21, R5 ;  /* 0x0000001504007219 */ /* 0x000fe40000001205 */
[----:B------:R-:W-:Y:S02]  /*51f0*/  LOP3.LUT R3, R13, R78, RZ, 0xc0, !PT ;  /* 0x0000004e0d037212 */ /* 0x000fe400078ec0ff */
[----:B------:R-:W-:Y:S01]  /*5200*/  LOP3.LUT R5, R10, R77, RZ, 0xc0, !PT ;  /* 0x0000004d0a057212 */ /* 0x000fe200078ec0ff */
[----:B------:R-:W-:Y:S02]  /*5210*/  IMAD.MOV R4, RZ, RZ, -R0 ;  /* 0x000000ffff047224 */ /* 0x000fe400078e0a00 */
[----:B------:R-:W-:Y:S02]  /*5220*/  IMAD R3, R74, R0, R3 ;  /* 0x000000004a037224 */ /* 0x000fe400078e0203 */
[----:B----4-:R-:W-:-:S02]  /*5230*/  IMAD R0, R4, R26, R15 ;  /* 0x0000001a04007224 */ /* 0x010fc400078e020f */
[----:B------:R-:W-:Y:S02]  /*5240*/  @P0 IMAD R22, R20, R14, R19 ;  /* 0x0000000e14160224 */ /* 0x000fe400078e0213 */
[----:B------:R-:W-:Y:S02]  /*5250*/  IMAD.MOV.U32 R4, RZ, RZ, 0x1 ;  /* 0x00000001ff047424 */ /* 0x000fe400078e00ff */
[----:B0-----:R-:W-:Y:S02]  /*5260*/  IMAD R22, R3, R27, R22 ;  /* 0x0000001b03167224 */ /* 0x001fe400078e0216 */
[----:B------:R-:W-:Y:S01]  /*5270*/  IMAD R3, R0, R28, R5 ;  /* 0x0000001c00037224 */ /* 0x000fe200078e0205 */
[----:B------:R-:W-:-:S04]  /*5280*/  PRMT R0, R4, 0x7610, R0 ;  /* 0x0000761004007816 */ /* 0x000fc80000000000 */
[----:B------:R-:W-:Y:S02]  /*5290*/  SEL R19, R3, R22, !P0 ;  /* 0x0000001603137207 */ /* 0x000fe40004000000 */
[----:B------:R-:W-:-:S07]  /*52a0*/  SEL R22, R22, R3, !P0 ;  /* 0x0000000316167207 */ /* 0x000fce0004000000 */
.L_x_120:
[----:B------:R-:W-:Y:S01]  /*52b0*/  LOP3.LUT P0, RZ, R0, 0xff, RZ, 0xc0, !PT ;  /* 0x000000ff00ff7812 */ /* 0x000fe2000780c0ff */
[----:B------:R-:W-:Y:S01]  /*52c0*/  UIMAD.WIDE.U32 UR4, UR38, 0x51eb851f, URZ ;  /* 0x51eb851f260478a5 */ /* 0x000fe2000f8e003f */
[----:B------:R-:W-:-:S03]  /*52d0*/  LOP3.LUT R82, R82, 0x1, RZ, 0x3c, !PT ;  /* 0x0000000152527812 */ /* 0x000fc600078e3cff */
[----:B------:R-:W-:-:S04]  /*52e0*/  USHF.R.U32.HI UR4, URZ, 0x4, UR5 ;  /* 0x000000043f047899 */ /* 0x000fc80008011605 */
[----:B------:R-:W-:-:S04]  /*52f0*/  UIMAD UR38, UR4, -0x32, UR38 ;  /* 0xffffffce042678a4 */ /* 0x000fc8000f8e0226 */
[----:B------:R-:W-:Y:S08]  /*5300*/  @P0 BRA `(.L_x_123) ;  /* 0xffffffc800b40947 */ /* 0x000ff0000383ffff */
[----:B------:R-:W-:Y:S05]  /*5310*/  EXIT ;  /* 0x000000000000794d */ /* 0x000fea0003800000 */
.L_x_18:
[----:B------:R-:W-:-:S08]  /*5320*/  ISETP.NE.AND P0, PT, R9, RZ, PT ;  /* 0x000000ff0900720c */ /* 0x000fd00003f05270 */
[----:B0-----:R-:W0:-:S00]  /*5330*/  USETMAXREG.DEALLOC.CTAPOOL 0x28 ;  /* 0x00000028000079c8 */ /* 0x001e0000080e0500 */
[----:B------:R-:W-:Y:S05]  /*5340*/  @P0 EXIT ;  /* 0x000000000000094d */ /* 0x000fea0003800000 */
[----:B0-----:R-:W-:Y:S01]  /*5350*/  LOP3.LUT P0, RZ, R3, 0xff, RZ, 0xc0, !PT ;  /* 0x000000ff03ff7812 */ /* 0x001fe2000780c0ff */
[----:B------:R-:W-:Y:S02]  /*5360*/  IMAD.MOV.U32 R3, RZ, RZ, 0x1 ;  /* 0x00000001ff037424 */ /* 0x000fe400078e00ff */
[----:B------:R-:W-:-:S10]  /*5370*/  IMAD.MOV.U32 R8, RZ, RZ, RZ ;  /* 0x000000ffff087224 */ /* 0x000fd400078e00ff */
[----:B------:R-:W-:Y:S05]  /*5380*/  @!P0 BRA `(.L_x_124) ;  /* 0x0000000c002c8947 */ /* 0x000fea0003800000 */
[----:B------:R-:W0:Y:S01]  /*5390*/  S2R R10, SR_CgaCtaId ;  /* 0x00000000000a7919 */ /* 0x000e220000008800 */
[----:B------:R-:W-:Y:S01]  /*53a0*/  LOP3.LUT P0, RZ, R4, 0x1f, RZ, 0xc0, !PT ;  /* 0x0000001f04ff7812 */ /* 0x000fe2000780c0ff */
[----:B------:R-:W-:Y:S01]  /*53b0*/  ULDC UR5, c[0x0][0x658] ;  /* 0x0001960000057ab9 */ /* 0x000fe20000000800 */
[C---:B------:R-:W-:Y:S01]  /*53c0*/  ISETP.NE.AND P2, PT, R5.reuse, RZ, PT ;  /* 0x000000ff0500720c */ /* 0x040fe20003f45270 */
[----:B------:R-:W-:Y:S01]  /*53d0*/  UMOV UR6, 0xffffffff ;  /* 0xffffffff00067882 */ /* 0x000fe20000000000 */
[----:B------:R-:W-:Y:S01]  /*53e0*/  ISETP.NE.OR P0, PT, R5, RZ, !P0 ;  /* 0x000000ff0500720c */ /* 0x000fe20004705670 */
[----:B------:R-:W-:Y:S01]  /*53f0*/  IMAD.MOV.U32 R5, RZ, RZ, 0x500 ;  /* 0x00000500ff057424 */ /* 0x000fe200078e00ff */
[----:B------:R-:W-:Y:S01]  /*5400*/  BSSY B0, `(.L_x_124) ;  /* 0x00000c3000007945 */ /* 0x000fe20003800000 */
[----:B------:R-:W-:Y:S01]  /*5410*/  USHF.L.U32 UR6, UR6, UR5, URZ ;  /* 0x0000000506067299 */ /* 0x000fe2000800063f */
[----:B------:R-:W-:Y:S01]  /*5420*/  IMAD.MOV.U32 R11, RZ, RZ, 0x1 ;  /* 0x00000001ff0b7424 */ /* 0x000fe200078e00ff */
[----:B------:R-:W-:Y:S01]  /*5430*/  LOP3.LUT R9, R23, 0x2, RZ, 0xfc, !PT ;  /* 0x0000000217097812 */ /* 0x000fe200078efcff */
[----:B------:R-:W-:Y:S01]  /*5440*/  IMAD.MOV.U32 R3, RZ, RZ, 0x1 ;  /* 0x00000001ff037424 */ /* 0x000fe200078e00ff */
[----:B------:R-:W-:Y:S01]  /*5450*/  ULDC UR4, c[0x0][0x600] ;  /* 0x0001800000047ab9 */ /* 0x000fe20000000800 */
[----:B------:R-:W-:Y:S01]  /*5460*/  IMAD.MOV.U32 R8, RZ, RZ, RZ ;  /* 0x000000ffff087224 */ /* 0x000fe200078e00ff */
[----:B------:R-:W-:Y:S01]  /*5470*/  UMOV UR7, 0x1 ;  /* 0x0000000100077882 */ /* 0x000fe20000000000 */
[----:B------:R-:W-:-:S02]  /*5480*/  UIADD3 UR19, UR40, 0x1, URZ ;  /* 0x0000000128137890 */ /* 0x000fc4000fffe03f */
[----:B------:R-:W-:Y:S02]  /*5490*/  UIADD3 UR15, UR4, -0x1, URZ ;  /* 0xffffffff040f7890 */ /* 0x000fe4000fffe03f */
[----:B------:R-:W-:Y:S02]  /*54a0*/  USHF.L.U32 UR17, UR7, UR5, URZ ;  /* 0x0000000507117299 */ /* 0x000fe4000800063f */
[----:B------:R-:W-:Y:S01]  /*54b0*/  ULOP3.LUT UR16, URZ, UR6, URZ, 0x33, !UPT ;  /* 0x000000063f107292 */ /* 0x000fe2000f8e333f */
[----:B------:R-:W-:Y:S01]  /*54c0*/  ULDC.64 UR20, c[0x0][0x198] ;  /* 0x0000660000147ab9 */ /* 0x000fe20000000a00 */
[----:B0-----:R-:W-:-:S05]  /*54d0*/  LOP3.LUT R10, R10, 0x1, RZ, 0xc0, !PT ;  /* 0x000000010a0a7812 */ /* 0x001fca00078ec0ff */
[----:B------:R-:W-:-:S07]  /*54e0*/  IMAD R12, R10, R5, 0x19400 ;  /* 0x000194000a0c7424 */ /* 0x000fce00078e0205 */
.L_x_136:
[----:B------:R-:W-:-:S03]  /*54f0*/  UMOV UR4, 0xffffffff ;  /* 0xffffffff00047882 */ /* 0x000fc60000000000 */
[----:B------:R-:W-:Y:S05]  /*5500*/  BRA.DIV UR4, `(.L_x_125) ;  /* 0x0000002a04607947 */ /* 0x000fea000b800000 */
[----:B------:R-:W-:-:S13]  /*5510*/  ELECT P6, URZ, PT ;  /* 0x00000000003f782f */ /* 0x000fda00038c0000 */
.L_x_195:
[----:B------:R-:W0:Y:S01]  /*5520*/  LDC R4, c[0x0][0x28c] ;  /* 0x0000a300ff047b82 */ /* 0x000e220000000800 */
[----:B------:R-:W-:Y:S01]  /*5530*/  BSSY B1, `(.L_x_126) ;  /* 0x000003a000017945 */ /* 0x000fe20003800000 */
[----:B0-----:R-:W-:-:S13]  /*5540*/  ISETP.LT.OR P6, PT, R4, 0x1, !P6 ;  /* 0x000000010400780c */ /* 0x001fda00077c1670 */
[----:B------:R-:W-:Y:S05]  /*5550*/  @P6 BRA `(.L_x_127) ;  /* 0x0000000000dc6947 */ /* 0x000fea0003800000 */
[----:B------:R-:W-:Y:S02]  /*5560*/  IMAD R19, R19, 0x2, R10 ;  /* 0x0000000213137824 */ /* 0x000fe400078e020a */
[----:B------:R-:W-:Y:S02]  /*5570*/  IMAD.SHL.U32 R22, R22, 0x40, RZ ;  /* 0x0000004016167824 */ /* 0x000fe400078e00ff */
[----:B------:R-:W-:Y:S02]  /*5580*/  IMAD.MOV.U32 R15, RZ, RZ, RZ ;  /* 0x000000ffff0f7224 */ /* 0x000fe400078e00ff */
[----:B------:R-:W-:Y:S02]  /*5590*/  IMAD.U32 R20, RZ, RZ, UR19 ;  /* 0x00000013ff147e24 */ /* 0x000fe4000f8e00ff */
[----:B------:R-:W-:Y:S02]  /*55a0*/  IMAD.MOV.U32 R4, RZ, RZ, R3 ;  /* 0x000000ffff047224 */ /* 0x000fe400078e0003 */
[----:B------:R-:W-:-:S02]  /*55b0*/  IMAD.MOV.U32 R5, RZ, RZ, R8 ;  /* 0x000000ffff057224 */ /* 0x000fc400078e0008 */
[----:B------:R-:W-:-:S07]  /*55c0*/  IMAD R19, R19, 0x28, RZ ;  /* 0x0000002813137824 */ /* 0x000fce00078e02ff */
.L_x_131:
[----:B------:R-:W0:Y:S01]  /*55d0*/  S2R R7, SR_CgaCtaId ;  /* 0x0000000000077919 */ /* 0x000e220000008800 */
[----:B------:R-:W-:-:S04]  /*55e0*/  MOV R6, 0x400 ;  /* 0x0000040000067802 */ /* 0x000fc80000000f00 */
[----:B0-----:R-:W-:Y:S02]  /*55f0*/  LEA R14, R7, R6, 0x18 ;  /* 0x00000006070e7211 */ /* 0x001fe400078ec0ff */
[----:B------:R-:W-:Y:S01]  /*5600*/  SHF.L.U32 R6, R4, 0x1f, RZ ;  /* 0x0000001f04067819 */ /* 0x000fe200000006ff */
[----:B------:R-:W0:Y:S02]  /*5610*/  @!P2 LDC R7, c[0x0][0x500] ;  /* 0x00014000ff07ab82 */ /* 0x000e240000000800 */
[----:B------:R-:W-:-:S04]  /*5620*/  IMAD R13, R5, 0x8, R14 ;  /* 0x00000008050d7824 */ /* 0x000fc800078e020e */
[----:B------:R-:W1:Y:S02]  /*5630*/  SYNCS.PHASECHK.TRANS64.TRYWAIT P1, [R13+URZ+0x190], R6 ;  /* 0x000190060d0075a7 */ /* 0x000e64000802017f */
[----:B-1----:R-:W-:Y:S05]  /*5640*/  @!P1 BRA `(.L_x_128) ;  /* 0x0000002800309947 */ /* 0x002fea0003800000 */
.L_x_196:
[----:B-1----:R-:W-:Y:S01]  /*5650*/  PRMT R6, R9, 0x9910, RZ ;  /* 0x0000991009067816 */ /* 0x002fe200000000ff */
[----:B0-----:R0:W-:Y:S03]  /*5660*/  @!P2 SYNCS.ARRIVE.TRANS64 RZ, [R13+URZ], R7 ;  /* 0x000000070dffa9a7 */ /* 0x0011e6000800003f */
[----:B------:R-:W-:-:S13]  /*5670*/  ISETP.NE.AND P1, PT, R6, 0x2, PT ;  /* 0x000000020600780c */ /* 0x000fda0003f25270 */
[----:B0-----:R-:W-:Y:S05]  /*5680*/  @P1 BRA `(.L_x_129) ;  /* 0x0000000000041947 */ /* 0x001fea0003800000 */
[----:B------:R-:W-:Y:S01]  /*5690*/  BPT.TRAP 0x1 ;  /* 0x000000040000795c */ /* 0x000fe20000300000 */
.L_x_129:
[----:B------:R-:W-:Y:S05]  /*56a0*/  @P0 BRA `(.L_x_130) ;  /* 0x0000000000040947 */ /* 0x000fea0003800000 */
[----:B------:R-:W-:Y:S01]  /*56b0*/  BPT.TRAP 0x1 ;  /* 0x000000040000795c */ /* 0x000fe20000300000 */
.L_x_130:
[----:B------:R-:W-:Y:S01]  /*56c0*/  IMAD R6, R5, 0x800, R14 ;  /* 0x0000080005067824 */ /* 0x000fe200078e020e */
[----:B------:R-:W-:Y:S01]  /*56d0*/  R2UR UR13, R14 ;  /* 0x000000000e0d72ca */ /* 0x000fe200000e0000 */
[----:B------:R-:W-:Y:S01]  /*56e0*/  VIADD R20, R20, 0xffffffff ;  /* 0xffffffff14147836 */ /* 0x000fe20000000000 */
[----:B------:R-:W-:Y:S01]  /*56f0*/  R2UR UR9, R13 ;  /* 0x000000000d0972ca */ /* 0x000fe200000e0000 */
[----:B------:R-:W-:Y:S01]  /*5700*/  UIADD3 UR4, UP0, UR20, 0xf0, URZ ;  /* 0x000000f014047890 */ /* 0x000fe2000ff1e03f */
[----:B------:R-:W-:Y:S01]  /*5710*/  R2UR UR5, R6 ;  /* 0x00000000060572ca */ /* 0x000fe200000e0000 */
[----:B------:R-:W-:Y:S01]  /*5720*/  IMAD R6, R5, 0xa00, R12 ;  /* 0x00000a0005067824 */ /* 0x000fe200078e020c */
[----:B------:R-:W-:Y:S01]  /*5730*/  R2UR UR11, R22 ;  /* 0x00000000160b72ca */ /* 0x000fe200000e0000 */
[----:B------:R-:W-:Y:S01]  /*5740*/  UIADD3 UR22, UP1, UR20, 0x1f0, URZ ;  /* 0x000001f014167890 */ /* 0x000fe2000ff3e03f */
[----:B------:R-:W-:Y:S01]  /*5750*/  R2UR UR10, R15 ;  /* 0x000000000f0a72ca */ /* 0x000fe200000e0000 */
[----:B------:R-:W-:Y:S01]  /*5760*/  VIADD R5, R5, 0x1 ;  /* 0x0000000105057836 */ /* 0x000fe20000000000 */
[----:B------:R-:W-:Y:S01]  /*5770*/  R2UR UR8, R6 ;  /* 0x00000000060872ca */ /* 0x000fe200000e0000 */
[----:B------:R-:W-:Y:S01]  /*5780*/  UIADD3.X UR23, URZ, UR21, URZ, UP1, !UPT ;  /* 0x000000153f177290 */ /* 0x000fe20008ffe43f */
[----:B------:R-:W-:Y:S01]  /*5790*/  R2UR UR12, R18 ;  /* 0x00000000120c72ca */ /* 0x000fe200000e0000 */
[----:B------:R-:W-:Y:S01]  /*57a0*/  UMOV UR6, 0x0 ;  /* 0x0000000000067882 */ /* 0x000fe20000000000 */
[----:B------:R-:W-:Y:S01]  /*57b0*/  R2UR UR18, R19 ;  /* 0x00000000131272ca */ /* 0x000fe200000e0000 */
[----:B------:R-:W-:Y:S01]  /*57c0*/  UMOV UR7, 0x10000000 ;  /* 0x1000000000077882 */ /* 0x000fe20000000000 */
[----:B------:R-:W-:Y:S01]  /*57d0*/  ISETP.GT.AND P3, PT, R20, 0x1, PT ;  /* 0x000000011400780c */ /* 0x000fe20003f64270 */
[----:B------:R-:W-:Y:S01]  /*57e0*/  UIADD3 UR14, UR5, 0x400, URZ ;  /* 0x00000400050e7890 */ /* 0x000fe2000fffe03f */
[----:B------:R-:W-:Y:S01]  /*57f0*/  ISETP.NE.AND P1, PT, R5, 0x32, PT ;  /* 0x000000320500780c */ /* 0x000fe20003f25270 */
[----:B------:R-:W-:Y:S01]  /*5800*/  UIADD3.X UR5, URZ, UR21, URZ, UP0, !UPT ;  /* 0x000000153f057290 */ /* 0x000fe200087fe43f */
[----:B------:R-:W-:Y:S01]  /*5810*/  VIADD R15, R15, 0x20 ;  /* 0x000000200f0f7836 */ /* 0x000fe20000000000 */
[----:B------:R-:W-:Y:S01]  /*5820*/  UMOV UR24, 0x30000 ;  /* 0x0003000000187882 */ /* 0x000fe20000000000 */
[----:B------:R-:W-:Y:S01]  /*5830*/  SEL R7, RZ, 0x1, P1 ;  /* 0x00000001ff077807 */ /* 0x000fe20000800000 */
[----:B------:R-:W-:Y:S01]  /*5840*/  UIADD3 UR13, UR13, UR8, URZ ;  /* 0x000000080d0d7290 */ /* 0x000fe2000fffe03f */
[----:B------:R-:W-:-:S02]  /*5850*/  SEL R5, R5, RZ, P1 ;  /* 0x000000ff05057207 */ /* 0x000fc40000800000 */
[----:B------:R-:W-:Y:S01]  /*5860*/  UMOV UR8, UR14 ;  /* 0x0000000e00087c82 */ /* 0x000fe20008000000 */
[----:B------:R-:W-:Y:S01]  /*5870*/  LOP3.LUT R4, R4, R7, RZ, 0x3c, !PT ;  /* 0x0000000704047212 */ /* 0x000fe200078e3cff */
[----:B------:R0:W-:Y:S02]  /*5880*/  UTMALDG.3D [UR8], [UR4], desc[UR6] ;  /* 0x00000608040075b4 */ /* 0x0001e40008011000 */
[----:B0-----:R-:W-:Y:S01]  /*5890*/  UMOV UR11, UR18 ;  /* 0x00000012000b7c82 */ /* 0x001fe20008000000 */
[----:B------:R-:W-:Y:S02]  /*58a0*/  UMOV UR8, UR13 ;  /* 0x0000000d00087c82 */ /* 0x000fe40008000000 */
[----:B------:R0:W-:Y:S02]  /*58b0*/  UTMALDG.3D.MULTICAST [UR8], [UR22], UR24, desc[UR6] ;  /* 0x00000608160073b4 */ /* 0x0001e40008011818 */
[----:B0-----:R-:W-:Y:S05]  /*58c0*/  @P3 BRA `(.L_x_131) ;  /* 0xfffffffc00403947 */ /* 0x001fea000383ffff */
.L_x_127:
[----:B------:R-:W-:Y:S05]  /*58d0*/  BSYNC B1 ;  /* 0x0000000000017941 */ /* 0x000fea0003800000 */
.L_x_126:
[----:B------:R-:W2:Y:S01]  /*58e0*/  LDL.64 R24, [R1] ;  /* 0x0000000001187983 */ /* 0x000ea20000100a00 */
[----:B------:R-:W-:Y:S01]  /*58f0*/  LOP3.LUT P4, RZ, R11, 0xff, RZ, 0xc0, !PT ;  /* 0x000000ff0bff7812 */ /* 0x000fe2000788c0ff */
[----:B------:R-:W-:Y:S01]  /*5900*/  VIADD R7, R8, UR40 ;  /* 0x0000002808077c36 */ /* 0x000fe20008000000 */
[----:B------:R-:W-:Y:S01]  /*5910*/  ULDC.64 UR4, c[0x0][0x650] ;  /* 0x0001940000047ab9 */ /* 0x000fe20000000a00 */
[----:B------:R-:W-:Y:S01]  /*5920*/  IMAD.U32 R8, RZ, RZ, UR40 ;  /* 0x00000028ff087e24 */ /* 0x000fe2000f8e00ff */
[----:B------:R-:W-:Y:S01]  /*5930*/  UISETP.GE.U32.AND UP0, UPT, UR40, 0x32, UPT ;  /* 0x000000322800788c */ /* 0x000fe2000bf06070 */
[----:B------:R-:W-:Y:S01]  /*5940*/  BSSY B1, `(.L_x_132) ;  /* 0x000006c000017945 */ /* 0x000fe20003800000 */
[----:B------:R-:W-:Y:S01]  /*5950*/  ISETP.GT.U32.AND P1, PT, R7, 0x31, PT ;  /* 0x000000310700780c */ /* 0x000fe20003f24070 */
[----:B------:R-:W-:Y:S01]  /*5960*/  IMAD.MOV.U32 R22, RZ, RZ, -0x1 ;  /* 0xffffffffff167424 */ /* 0x000fe200078e00ff */
[----:B------:R-:W-:Y:S01]  /*5970*/  PRMT R11, RZ, 0x7610, R11 ;  /* 0x00007610ff0b7816 */ /* 0x000fe2000000000b */
[----:B------:R-:W-:Y:S01]  /*5980*/  IMAD.MOV.U32 R19, RZ, RZ, -0x1 ;  /* 0xffffffffff137424 */ /* 0x000fe200078e00ff */
[----:B------:R-:W-:Y:S01]  /*5990*/  ISETP.LT.U32.AND P1, PT, R8, 0x32, P1 ;  /* 0x000000320800780c */ /* 0x000fe20000f21070 */
[----:B------:R-:W-:Y:S01]  /*59a0*/  IMAD.MOV.U32 R18, RZ, RZ, -0x1 ;  /* 0xffffffffff127424 */ /* 0x000fe200078e00ff */
[----:B------:R-:W-:Y:S01]  /*59b0*/  PLOP3.LUT P3, PT, PT, PT, UP0, 0x80, 0x0 ;  /* 0x000000000000781c */ /* 0x000fe20003f6f008 */
[----:B------:R-:W0:Y:S01]  /*59c0*/  @P4 S2R R5, SR_CgaCtaId ;  /* 0x0000000000054919 */ /* 0x000e220000008800 */
[----:B------:R-:W-:-:S04]  /*59d0*/  @P4 MOV R4, 0x400 ;  /* 0x0000040000044802 */ /* 0x000fc80000000f00 */
[----:B0-----:R-:W-:Y:S01]  /*59e0*/  @P4 LEA R6, R5, R4, 0x18 ;  /* 0x0000000405064211 */ /* 0x001fe200078ec0ff */
[----:B------:R-:W-:Y:S01]  /*59f0*/  IMAD.WIDE.U32 R4, R7, 0x51eb851f, RZ ;  /* 0x51eb851f07047825 */ /* 0x000fe200078e00ff */
[----:B------:R-:W-:Y:S02]  /*5a00*/  SEL R4, RZ, 0x1, !P1 ;  /* 0x00000001ff047807 */ /* 0x000fe40004800000 */
[----:B------:R0:W-:Y:S02]  /*5a10*/  @P4 SYNCS.ARRIVE.TRANS64.A1T0 RZ, [R6+URZ+0x358], RZ ;  /* 0x000358ff06ff49a7 */ /* 0x0001e4000810003f */
[----:B------:R-:W-:Y:S02]  /*5a20*/  LOP3.LUT R3, R3, R4, RZ, 0x3c, !PT ;  /* 0x0000000403037212 */ /* 0x000fe400078e3cff */
[----:B------:R-:W-:Y:S02]  /*5a30*/  PRMT R4, RZ, 0x7610, R4 ;  /* 0x00007610ff047816 */ /* 0x000fe40000000004 */
[----:B0-----:R-:W-:-:S04]  /*5a40*/  SHF.R.U32.HI R6, RZ, 0x4, R5 ;  /* 0x00000004ff067819 */ /* 0x001fc80000011605 */
[----:B------:R-:W-:Y:S01]  /*5a50*/  @P3 LOP3.LUT R3, R3, 0x1, R6, 0x78, !PT ;  /* 0x0000000103033812 */ /* 0x000fe200078e7806 */
[----:B------:R-:W-:Y:S01]  /*5a60*/  IMAD R8, R6, -0x32, R7 ;  /* 0xffffffce06087824 */ /* 0x000fe200078e0207 */
[----:B--2---:R-:W-:-:S04]  /*5a70*/  IADD3 R16, P4, R16, R24, RZ ;  /* 0x0000001810107210 */ /* 0x004fc80007f9e0ff */
[----:B------:R-:W-:Y:S01]  /*5a80*/  ISETP.GE.U32.AND P1, PT, R16, UR4, PT ;  /* 0x0000000410007c0c */ /* 0x000fe2000bf26070 */
[----:B------:R-:W-:-:S05]  /*5a90*/  IMAD.X R17, R17, 0x1, R0, P4 ;  /* 0x0000000111117824 */ /* 0x000fca00020e0600 */
[----:B------:R-:W-:-:S13]  /*5aa0*/  ISETP.GE.U32.AND.EX P1, PT, R17, UR5, PT, P1 ;  /* 0x0000000511007c0c */ /* 0x000fda000bf26110 */
[----:B------:R-:W-:Y:S05]  /*5ab0*/  @P1 BRA `(.L_x_133) ;  /* 0x0000000400501947 */ /* 0x000fea0003800000 */
[----:B------:R-:W0:Y:S01]  /*5ac0*/  S2R R13, SR_CTAID.X ;  /* 0x00000000000d7919 */ /* 0x000e220000002500 */
[----:B------:R-:W-:Y:S01]  /*5ad0*/  ULDC.64 UR4, c[0x0][0x628] ;  /* 0x00018a0000047ab9 */ /* 0x000fe20000000a00 */
[----:B------:R-:W-:Y:S01]  /*5ae0*/  ULDC UR7, c[0x0][0x630] ;  /* 0x00018c0000077ab9 */ /* 0x000fe20000000800 */
[----:B------:R-:W-:Y:S01]  /*5af0*/  ISETP.NE.U32.AND P1, PT, RZ, UR4, PT ;  /* 0x00000004ff007c0c */ /* 0x000fe2000bf25070 */
[----:B------:R-:W1:Y:S01]  /*5b00*/  S2R R14, SR_CTAID.Y ;  /* 0x00000000000e7919 */ /* 0x000e620000002600 */
[----:B------:R-:W-:Y:S01]  /*5b10*/  ULDC UR8, c[0x0][0x150] ;  /* 0x0000540000087ab9 */ /* 0x000fe20000000800 */
[----:B------:R-:W-:Y:S01]  /*5b20*/  IMAD.MOV.U32 R4, RZ, RZ, R16 ;  /* 0x000000ffff047224 */ /* 0x000fe200078e0010 */
[----:B------:R-:W-:Y:S01]  /*5b30*/  ISETP.NE.AND.EX P1, PT, RZ, UR5, PT, P1 ;  /* 0x00000005ff007c0c */ /* 0x000fe2000bf25310 */
[----:B------:R-:W-:Y:S01]  /*5b40*/  IMAD.MOV.U32 R5, RZ, RZ, R17 ;  /* 0x000000ffff057224 */ /* 0x000fe200078e0011 */
[----:B0-----:R-:W-:-:S11]  /*5b50*/  I2FP.F32.U32 R19, R13 ;  /* 0x0000000d00137245 */ /* 0x001fd60000201000 */
[----:B------:R-:W-:Y:S05]  /*5b60*/  @!P1 BRA `(.L_x_134) ;  /* 0x0000000000289947 */ /* 0x000fea0003800000 */
[----:B------:R-:W-:Y:S02]  /*5b70*/  ULDC UR6, c[0x0][0x634] ;  /* 0x00018d0000067ab9 */ /* 0x000fe40000000800 */
[----:B------:R-:W-:-:S05]  /*5b80*/  IADD3 R5, P1, R16, UR6, RZ ;  /* 0x0000000610057c10 */ /* 0x000fca000ff3e0ff */
[----:B------:R-:W-:-:S04]  /*5b90*/  IMAD.X R15, RZ, RZ, R17, P1 ;  /* 0x000000ffff0f7224 */ /* 0x000fc800008e0611 */
[----:B------:R-:W-:-:S04]  /*5ba0*/  IMAD.WIDE.U32 R6, R15, UR4, RZ ;  /* 0x000000040f067c25 */ /* 0x000fc8000f8e00ff */
[----:B------:R-:W-:-:S04]  /*5bb0*/  IMAD.WIDE.U32 R6, P1, R5, UR5, R6 ;  /* 0x0000000505067c25 */ /* 0x000fc8000f820006 */
[----:B------:R-:W-:-:S04]  /*5bc0*/  IMAD.WIDE.U32 R4, R5, UR4, RZ ;  /* 0x0000000405047c25 */ /* 0x000fc8000f8e00ff */
[----:B------:R-:W-:Y:S01]  /*5bd0*/  IMAD.MOV.U32 R4, RZ, RZ, R7 ;  /* 0x000000ffff047224 */ /* 0x000fe200078e0007 */
[----:B------:R-:W-:Y:S01]  /*5be0*/  IADD3 RZ, P3, R5, R6, RZ ;  /* 0x0000000605ff7210 */ /* 0x000fe20007f7e0ff */
[----:B------:R-:W-:-:S04]  /*5bf0*/  IMAD.X R5, RZ, RZ, RZ, P1 ;  /* 0x000000ffff057224 */ /* 0x000fc800008e06ff */
[----:B------:R-:W-:-:S08]  /*5c00*/  IMAD.WIDE.U32.X R4, R15, UR5, R4, P3 ;  /* 0x000000050f047c25 */ /* 0x000fd000098e0404 */
.L_x_134:
[--C-:B------:R-:W-:Y:S01]  /*5c10*/  SHF.R.U64 R18, R4, UR7, R5.reuse ;  /* 0x0000000704127c19 */ /* 0x100fe20008001205 */
[----:B------:R-:W-:Y:S01]  /*5c20*/  FMUL R19, R19, UR8 ;  /* 0x0000000813137c20 */ /* 0x000fe20008400000 */
[----:B------:R-:W-:Y:S01]  /*5c30*/  SHF.R.U32.HI R4, RZ, UR7, R5 ;  /* 0x00000007ff047c19 */ /* 0x000fe20008011605 */
[----:B------:R-:W0:Y:S01]  /*5c40*/  LDC R6, c[0x0][0x144] ;  /* 0x00005100ff067b82 */ /* 0x000e220000000800 */
[----:B------:R-:W-:Y:S01]  /*5c50*/  IADD3 R5, P1, RZ, -R18, RZ ;  /* 0x80000012ff057210 */ /* 0x000fe20007f3e0ff */
[----:B------:R-:W-:Y:S01]  /*5c60*/  ULDC UR6, c[0x0][0x154] ;  /* 0x0000550000067ab9 */ /* 0x000fe20000000800 */
[----:B-1----:R-:W-:Y:S01]  /*5c70*/  I2FP.F32.U32 R7, R14 ;  /* 0x0000000e00077245 */ /* 0x002fe20000201000 */
[----:B------:R-:W1:Y:S01]  /*5c80*/  F2I.U32.TRUNC.NTZ R19, R19 ;  /* 0x0000001300137305 */ /* 0x000e62000020f000 */
[----:B------:R-:W-:Y:S01]  /*5c90*/  ULDC.64 UR4, c[0x0][0x620] ;  /* 0x0001880000047ab9 */ /* 0x000fe20000000a00 */
[----:B------:R-:W-:Y:S01]  /*5ca0*/  IMAD.X R4, RZ, RZ, ~R4, P1 ;  /* 0x000000ffff047224 */ /* 0x000fe200008e0e04 */
[----:B------:R-:W-:Y:S01]  /*5cb0*/  ISETP.NE.AND P4, PT, R2, 0x1, PT ;  /* 0x000000010200780c */ /* 0x000fe20003f85270 */
[----:B------:R-:W-:Y:S01]  /*5cc0*/  FMUL R20, R7, UR6 ;  /* 0x0000000607147c20 */ /* 0x000fe20008400000 */
[----:B------:R-:W2:Y:S01]  /*5cd0*/  LDC R21, c[0x0][0x148] ;  /* 0x00005200ff157b82 */ /* 0x000ea20000000800 */
[----:B------:R-:W-:Y:S01]  /*5ce0*/  IMAD R4, R4, UR4, RZ ;  /* 0x0000000404047c24 */ /* 0x000fe2000f8e02ff */
[----:B------:R-:W-:-:S02]  /*5cf0*/  ULDC.64 UR6, c[0x0][0x640] ;  /* 0x0001900000067ab9 */ /* 0x000fc40000000a00 */
[----:B------:R-:W-:Y:S01]  /*5d00*/  ISETP.NE.U32.AND P1, PT, RZ, UR6, PT ;  /* 0x00000006ff007c0c */ /* 0x000fe2000bf25070 */
[----:B------:R-:W3:Y:S01]  /*5d10*/  F2I.U32.TRUNC.NTZ R20, R20 ;  /* 0x0000001400147305 */ /* 0x000ee2000020f000 */
[C---:B------:R-:W-:Y:S02]  /*5d20*/  IMAD R7, R5.reuse, UR5, R4 ;  /* 0x0000000505077c24 */ /* 0x040fe4000f8e0204 */
[----:B------:R-:W-:Y:S01]  /*5d30*/  IMAD.WIDE.U32 R4, R5, UR4, R16 ;  /* 0x0000000405047c25 */ /* 0x000fe2000f8e0010 */
[----:B------:R-:W-:Y:S01]  /*5d40*/  ULDC UR4, c[0x0][0x618] ;  /* 0x0001860000047ab9 */ /* 0x000fe20000000800 */
[----:B------:R-:W-:Y:S02]  /*5d50*/  ISETP.NE.AND.EX P1, PT, RZ, UR7, PT, P1 ;  /* 0x00000007ff007c0c */ /* 0x000fe4000bf25310 */
[----:B------:R-:W-:Y:S02]  /*5d60*/  IMAD.IADD R5, R5, 0x1, R7 ;  /* 0x0000000105057824 */ /* 0x000fe400078e0207 */
[----:B-1----:R-:W-:-:S03]  /*5d70*/  IMAD.MOV R19, RZ, RZ, -R19 ;  /* 0x000000ffff137224 */ /* 0x002fc600078e0a13 */
[----:B------:R-:W-:Y:S01]  /*5d80*/  SHF.R.U64 R15, R4, UR4, R5 ;  /* 0x00000004040f7c19 */ /* 0x000fe20008001205 */
[----:B0-----:R-:W-:Y:S01]  /*5d90*/  IMAD R13, R6, R19, R13 ;  /* 0x00000013060d7224 */ /* 0x001fe200078e020d */
[----:B------:R-:W-:Y:S01]  /*5da0*/  SHF.R.U32.HI R4, RZ, UR4, R5 ;  /* 0x00000004ff047c19 */ /* 0x000fe20008011605 */
[----:B------:R-:W-:Y:S01]  /*5db0*/  ULDC UR4, c[0x0][0x608] ;  /* 0x0001820000047ab9 */ /* 0x000fe20000000800 */
[----:B---3--:R-:W-:Y:S02]  /*5dc0*/  IMAD.MOV R6, RZ, RZ, -R20 ;  /* 0x000000ffff067224 */ /* 0x008fe400078e0a14 */
[--C-:B------:R-:W-:Y:S02]  /*5dd0*/  SHF.R.U64 R20, R15, UR4, R4.reuse ;  /* 0x000000040f147c19 */ /* 0x100fe40008001204 */
[----:B------:R-:W-:Y:S01]  /*5de0*/  SHF.R.U32.HI R5, RZ, UR4, R4 ;  /* 0x00000004ff057c19 */ /* 0x000fe20008011604 */
[----:B------:R-:W-:Y:S01]  /*5df0*/  ULDC UR4, c[0x0][0x658] ;  /* 0x0001960000047ab9 */ /* 0x000fe20000000800 */
[----:B--2---:R-:W-:-:S02]  /*5e00*/  @P4 IMAD R13, R21, R6, R14 ;  /* 0x00000006150d4224 */ /* 0x004fc400078e020e */
[--C-:B------:R-:W-:Y:S02]  /*5e10*/  SHF.R.U64 R14, R20, UR4, R5.reuse ;  /* 0x00000004140e7c19 */ /* 0x100fe40008001205 */
[----:B------:R-:W-:-:S03]  /*5e20*/  SHF.R.U32.HI R19, RZ, UR4, R5 ;  /* 0x00000004ff137c19 */ /* 0x000fc60008011605 */
[----:B------:R-:W-:Y:S02]  /*5e30*/  IMAD.MOV.U32 R6, RZ, RZ, R14 ;  /* 0x000000ffff067224 */ /* 0x000fe400078e000e */
[----:B------:R-:W-:Y:S01]  /*5e40*/  IMAD.MOV.U32 R5, RZ, RZ, R19 ;  /* 0x000000ffff057224 */ /* 0x000fe200078e0013 */
[----:B------:R-:W-:Y:S06]  /*5e50*/  @!P1 BRA `(.L_x_135) ;  /* 0x00000000002c9947 */ /* 0x000fec0003800000 */
        /* <DEDUP_REMOVED lines=9> */
[----:B------:R-:W-:-:S04]  /*5ef0*/  IMAD.WIDE.U32.X R4, R19, UR7, R4, P3 ;  /* 0x0000000713047c25 */ /* 0x000fc800098e0404 */
[----:B------:R-:W-:-:S07]  /*5f00*/  IMAD.MOV.U32 R6, RZ, RZ, R4 ;  /* 0x000000ffff067224 */ /* 0x000fce00078e0004 */
.L_x_135:
[----:B------:R-:W-:Y:S01]  /*5f10*/  ULDC UR4, c[0x0][0x648] ;  /* 0x0001920000047ab9 */ /* 0x000fe20000000800 */
[----:B------:R-:W-:Y:S01]  /*5f20*/  LOP3.LUT R4, R20, UR16, RZ, 0xc0, !PT ;  /* 0x0000001014047c12 */ /* 0x000fe2000f8ec0ff */
[----:B------:R-:W-:Y:S01]  /*5f30*/  ULDC UR5, c[0x0][0x610] ;  /* 0x0001840000057ab9 */ /* 0x000fe20000000800 */
[----:B------:R-:W-:Y:S01]  /*5f40*/  SHF.R.U64 R5, R6, UR4, R5 ;  /* 0x0000000406057c19 */ /* 0x000fe20008001205 */
[----:B------:R-:W-:Y:S01]  /*5f50*/  ULDC UR4, c[0x0][0x638] ;  /* 0x00018e0000047ab9 */ /* 0x000fe20000000800 */
[----:B------:R-:W-:-:S03]  /*5f60*/  LOP3.LUT R15, R15, UR15, RZ, 0xc0, !PT ;  /* 0x0000000f0f0f7c12 */ /* 0x000fc6000f8ec0ff */
[----:B------:R-:W-:Y:S02]  /*5f70*/  IMAD.MOV R7, RZ, RZ, -R5 ;  /* 0x000000ffff077224 */ /* 0x000fe400078e0a05 */
[----:B------:R-:W-:Y:S02]  /*5f80*/  IMAD R4, R5, UR17, R4 ;  /* 0x0000001105047c24 */ /* 0x000fe4000f8e0204 */
[----:B------:R-:W-:Y:S01]  /*5f90*/  IMAD R14, R7, UR4, R14 ;  /* 0x00000004070e7c24 */ /* 0x000fe2000f8e020e */
[----:B------:R-:W-:Y:S01]  /*5fa0*/  ULDC UR4, c[0x0][0x600] ;  /* 0x0001800000047ab9 */ /* 0x000fe20000000800 */
[----:B------:R-:W-:Y:S02]  /*5fb0*/  IMAD R13, R4, UR5, R13 ;  /* 0x00000005040d7c24 */ /* 0x000fe4000f8e020d */
[----:B------:R-:W-:Y:S02]  /*5fc0*/  IMAD R14, R14, UR4, R15 ;  /* 0x000000040e0e7c24 */ /* 0x000fe4000f8e020f */
[----:B------:R-:W-:-:S03]  /*5fd0*/  IMAD.MOV.U32 R4, RZ, RZ, 0x1 ;  /* 0x00000001ff047424 */ /* 0x000fc600078e00ff */
[----:B------:R-:W-:Y:S02]  /*5fe0*/  SEL R19, R14, R13, !P4 ;  /* 0x0000000d0e137207 */ /* 0x000fe40006000000 */
[----:B------:R-:W-:-:S07]  /*5ff0*/  SEL R22, R13, R14, !P4 ;  /* 0x0000000e0d167207 */ /* 0x000fce0006000000 */
.L_x_133:
[----:B------:R-:W-:Y:S05]  /*6000*/  BSYNC B1 ;  /* 0x0000000000017941 */ /* 0x000fea0003800000 */
.L_x_132:
[----:B------:R-:W-:-:S13]  /*6010*/  LOP3.LUT P1, RZ, R4, 0xff, RZ, 0xc0, !PT ;  /* 0x000000ff04ff7812 */ /* 0x000fda000782c0ff */
[----:B------:R-:W-:Y:S05]  /*6020*/  @P1 BRA `(.L_x_136) ;  /* 0xfffffff400301947 */ /* 0x000fea000383ffff */
[----:B------:R-:W-:Y:S05]  /*6030*/  BSYNC B0 ;  /* 0x0000000000007941 */ /* 0x000fea0003800000 */
.L_x_124:
[----:B------:R-:W-:-:S03]  /*6040*/  UMOV UR4, 0xffffffff ;  /* 0xffffffff00047882 */ /* 0x000fc60000000000 */
[----:B------:R-:W-:Y:S05]  /*6050*/  BRA.DIV UR4, `(.L_x_137) ;  /* 0x0000001e04c07947 */ /* 0x000fea000b800000 */
[----:B------:R-:W-:-:S13]  /*6060*/  ELECT P6, URZ, PT ;  /* 0x00000000003f782f */ /* 0x000fda00038c0000 */
.L_x_199:
[----:B------:R-:W-:Y:S04]  /*6070*/  BSSY B0, `(.L_x_138) ;  /* 0x00001c9000007945 */ /* 0x000fe80003800000 */
[----:B------:R-:W-:Y:S05]  /*6080*/  @!P6 BRA `(.L_x_139) ;  /* 0x0000001c001ce947 */ /* 0x000fea0003800000 */
[----:B------:R-:W-:-:S04]  /*6090*/  LOP3.LUT R23, R23, 0x2, RZ, 0xfc, !PT ;  /* 0x0000000217177812 */ /* 0x000fc800078efcff */
[----:B------:R-:W-:-:S13]  /*60a0*/  ISETP.NE.AND P0, PT, R23, 0x3, PT ;  /* 0x000000031700780c */ /* 0x000fda0003f05270 */
[----:B------:R-:W-:Y:S05]  /*60b0*/  @!P0 BRA `(.L_x_140) ;  /* 0x0000000000048947 */ /* 0x000fea0003800000 */
[----:B------:R-:W-:Y:S01]  /*60c0*/  BPT.TRAP 0x1 ;  /* 0x000000040000795c */ /* 0x000fe20000300000 */
.L_x_140:
[----:B------:R-:W0:Y:S01]  /*60d0*/  S2R R5, SR_CgaCtaId ;  /* 0x0000000000057919 */ /* 0x000e220000008800 */
[----:B------:R-:W-:Y:S02]  /*60e0*/  MOV R0, 0x400 ;  /* 0x0000040000007802 */ /* 0x000fe40000000f00 */
[----:B------:R-:W-:Y:S02]  /*60f0*/  SHF.L.U32 R2, R3, 0x1f, RZ ;  /* 0x0000001f03027819 */ /* 0x000fe400000006ff */
[----:B0-----:R-:W-:-:S05]  /*6100*/  LEA R5, R5, R0, 0x18 ;  /* 0x0000000005057211 */ /* 0x001fca00078ec0ff */
[----:B------:R-:W-:-:S04]  /*6110*/  VIADD R5, R5, 0x190 ;  /* 0x0000019005057836 */ /* 0x000fc80000000000 */
[C---:B------:R-:W-:Y:S02]  /*6120*/  IMAD R7, R8.reuse, 0x8, R5 ;  /* 0x0000000808077824 */ /* 0x040fe400078e0205 */
[----:B------:R-:W-:Y:S02]  /*6130*/  VIADD R8, R8, 0x1 ;  /* 0x0000000108087836 */ /* 0x000fe40000000000 */
[----:B------:R-:W0:Y:S03]  /*6140*/  SYNCS.PHASECHK.TRANS64.TRYWAIT P0, [R7+URZ], R2 ;  /* 0x00000002070075a7 */ /* 0x000e26000800017f */
[----:B------:R-:W-:-:S04]  /*6150*/  ISETP.NE.AND P1, PT, R8, 0x32, PT ;  /* 0x000000320800780c */ /* 0x000fc80003f25270 */
[----:B------:R-:W-:Y:S02]  /*6160*/  SEL R0, RZ, 0x1, P1 ;  /* 0x00000001ff007807 */ /* 0x000fe40000800000 */
[----:B------:R-:W-:Y:S02]  /*6170*/  SEL R8, R8, RZ, P1 ;  /* 0x000000ff08087207 */ /* 0x000fe40000800000 */
[----:B------:R-:W-:-:S03]  /*6180*/  LOP3.LUT R9, R3, R0, RZ, 0x3c, !PT ;  /* 0x0000000003097212 */ /* 0x000fc600078e3cff */
[----:B------:R-:W-:Y:S01]  /*6190*/  IMAD R6, R8, 0x8, R5 ;  /* 0x0000000808067824 */ /* 0x000fe200078e0205 */
[----:B------:R-:W-:Y:S01]  /*61a0*/  SHF.L.U32 R3, R9, 0x1f, RZ ;  /* 0x0000001f09037819 */ /* 0x000fe200000006ff */
[----:B0-----:R-:W-:Y:S06]  /*61b0*/  @!P0 BRA `(.L_x_141) ;  /* 0x0000001c00888947 */ /* 0x001fec0003800000 */
.L_x_200:
[----:B------:R-:W1:Y:S01]  /*61c0*/  SYNCS.PHASECHK.TRANS64.TRYWAIT P0, [R6+URZ], R3 ;  /* 0x00000003060075a7 */ /* 0x000e62000800017f */
[----:B------:R-:W-:-:S05]  /*61d0*/  VIADD R0, R8, 0x1 ;  /* 0x0000000108007836 */ /* 0x000fca0000000000 */
[----:B------:R-:W-:-:S04]  /*61e0*/  ISETP.NE.AND P1, PT, R0, 0x32, PT ;  /* 0x000000320000780c */ /* 0x000fc80003f25270 */
[----:B0-----:R-:W-:Y:S02]  /*61f0*/  SEL R2, RZ, 0x1, P1 ;  /* 0x00000001ff027807 */ /* 0x001fe40000800000 */
[----:B------:R-:W-:Y:S02]  /*6200*/  SEL R0, R0, RZ, P1 ;  /* 0x000000ff00007207 */ /* 0x000fe40000800000 */
[----:B------:R-:W-:-:S03]  /*6210*/  LOP3.LUT R9, R9, R2, RZ, 0x3c, !PT ;  /* 0x0000000209097212 */ /* 0x000fc600078e3cff */
[----:B------:R-:W-:Y:S01]  /*6220*/  IMAD R7, R0, 0x8, R5 ;  /* 0x0000000800077824 */ /* 0x000fe200078e0205 */
[----:B------:R-:W-:Y:S01]  /*6230*/  SHF.L.U32 R4, R9, 0x1f, RZ ;  /* 0x0000001f09047819 */ /* 0x000fe200000006ff */
[----:B-1----:R-:W-:Y:S06]  /*6240*/  @!P0 BRA `(.L_x_142) ;  /* 0x0000001c00788947 */ /* 0x002fec0003800000 */
.L_x_201:
[----:B------:R-:W1:Y:S01]  /*6250*/  SYNCS.PHASECHK.TRANS64.TRYWAIT P0, [R7+URZ], R4 ;  /* 0x00000004070075a7 */ /* 0x000e62000800017f */
[----:B------:R-:W-:-:S05]  /*6260*/  VIADD R0, R0, 0x1 ;  /* 0x0000000100007836 */ /* 0x000fca0000000000 */
[----:B------:R-:W-:-:S04]  /*6270*/  ISETP.NE.AND P1, PT, R0, 0x32, PT ;  /* 0x000000320000780c */ /* 0x000fc80003f25270 */
[----:B------:R-:W-:Y:S02]  /*6280*/  SEL R2, RZ, 0x1, P1 ;  /* 0x00000001ff027807 */ /* 0x000fe40000800000 */
[----:B------:R-:W-:Y:S02]  /*6290*/  SEL R0, R0, RZ, P1 ;  /* 0x000000ff00007207 */ /* 0x000fe40000800000 */
[----:B------:R-:W-:-:S03]  /*62a0*/  LOP3.LUT R9, R9, R2, RZ, 0x3c, !PT ;  /* 0x0000000209097212 */ /* 0x000fc600078e3cff */
[----:B0-----:R-:W-:Y:S01]  /*62b0*/  IMAD R6, R0, 0x8, R5 ;  /* 0x0000000800067824 */ /* 0x001fe200078e0205 */
[----:B------:R-:W-:Y:S01]  /*62c0*/  SHF.L.U32 R3, R9, 0x1f, RZ ;  /* 0x0000001f09037819 */ /* 0x000fe200000006ff */
[----:B-1----:R-:W-:Y:S06]  /*62d0*/  @!P0 BRA `(.L_x_143) ;  /* 0x0000001c00688947 */ /* 0x002fec0003800000 */
.L_x_202:
        /* <DEDUP_REMOVED lines=9> */
.L_x_203:
        /* <DEDUP_REMOVED lines=9> */
.L_x_204:
        /* <DEDUP_REMOVED lines=9> */
.L_x_205:
        /* <DEDUP_REMOVED lines=9> */
.L_x_206:
        /* <DEDUP_REMOVED lines=9> */
.L_x_207:
        /* <DEDUP_REMOVED lines=9> */
.L_x_208:
        /* <DEDUP_REMOVED lines=9> */
.L_x_209:
        /* <DEDUP_REMOVED lines=9> */
.L_x_210:
        /* <DEDUP_REMOVED lines=9> */
.L_x_211:
        /* <DEDUP_REMOVED lines=9> */
.L_x_212:
        /* <DEDUP_REMOVED lines=9> */
.L_x_213:
        /* <DEDUP_REMOVED lines=9> */
.L_x_214:
        /* <DEDUP_REMOVED lines=9> */
.L_x_215:
        /* <DEDUP_REMOVED lines=9> */
.L_x_216:
        /* <DEDUP_REMOVED lines=9> */
.L_x_217:
        /* <DEDUP_REMOVED lines=9> */
.L_x_218:
        /* <DEDUP_REMOVED lines=9> */
.L_x_219:
        /* <DEDUP_REMOVED lines=9> */
.L_x_220:
        /* <DEDUP_REMOVED lines=9> */
.L_x_221:
        /* <DEDUP_REMOVED lines=9> */
.L_x_222:
        /* <DEDUP_REMOVED lines=9> */
.L_x_223:
        /* <DEDUP_REMOVED lines=9> */
.L_x_224:
        /* <DEDUP_REMOVED lines=9> */
.L_x_225:
        /* <DEDUP_REMOVED lines=9> */
.L_x_226:
        /* <DEDUP_REMOVED lines=9> */
.L_x_227:
        /* <DEDUP_REMOVED lines=9> */
.L_x_228:
        /* <DEDUP_REMOVED lines=9> */
.L_x_229:
        /* <DEDUP_REMOVED lines=9> */
.L_x_230:
        /* <DEDUP_REMOVED lines=9> */
.L_x_231:
        /* <DEDUP_REMOVED lines=9> */
.L_x_232:
        /* <DEDUP_REMOVED lines=9> */
.L_x_233:
        /* <DEDUP_REMOVED lines=9> */
.L_x_234:
        /* <DEDUP_REMOVED lines=9> */
.L_x_235:
        /* <DEDUP_REMOVED lines=9> */
.L_x_236:
        /* <DEDUP_REMOVED lines=9> */
.L_x_237:
        /* <DEDUP_REMOVED lines=9> */
.L_x_238:
        /* <DEDUP_REMOVED lines=9> */
.L_x_239:
        /* <DEDUP_REMOVED lines=9> */
.L_x_240:
        /* <DEDUP_REMOVED lines=9> */
.L_x_241:
        /* <DEDUP_REMOVED lines=9> */
.L_x_242:
        /* <DEDUP_REMOVED lines=9> */
.L_x_243:
        /* <DEDUP_REMOVED lines=9> */
.L_x_244:
        /* <DEDUP_REMOVED lines=9> */
.L_x_245:
        /* <DEDUP_REMOVED lines=9> */
.L_x_246:
        /* <DEDUP_REMOVED lines=9> */
.L_x_247:
[----:B------:R-:W1:Y:S01]  /*7c30*/  SYNCS.PHASECHK.TRANS64.TRYWAIT P0, [R7+URZ], R4 ;  /* 0x00000004070075a7 */ /* 0x000e62000800017f */
[----:B------:R-:W-:-:S05]  /*7c40*/  VIADD R0, R0, 0x1 ;  /* 0x0000000100007836 */ /* 0x000fca0000000000 */
[----:B------:R-:W-:-:S04]  /*7c50*/  ISETP.NE.AND P1, PT, R0, 0x32, PT ;  /* 0x000000320000780c */ /* 0x000fc80003f25270 */
[----:B------:R-:W-:Y:S02]  /*7c60*/  SEL R2, RZ, 0x1, P1 ;  /* 0x00000001ff027807 */ /* 0x000fe40000800000 */
[----:B------:R-:W-:Y:S02]  /*7c70*/  SEL R0, R0, RZ, P1 ;  /* 0x000000ff00007207 */ /* 0x000fe40000800000 */
[----:B------:R-:W-:Y:S01]  /*7c80*/  LOP3.LUT R2, R9, R2, RZ, 0x3c, !PT ;  /* 0x0000000209027212 */ /* 0x000fe200078e3cff */
[----:B-1----:R-:W-:Y:S06]  /*7c90*/  @!P0 BRA `(.L_x_189) ;  /* 0x0000001000908947 */ /* 0x002fec0003800000 */
.L_x_248:
[----:B------:R-:W-:Y:S01]  /*7ca0*/  IMAD R5, R0, 0x8, R5 ;  /* 0x0000000800057824 */ /* 0x000fe200078e0205 */
[----:B------:R-:W-:-:S07]  /*7cb0*/  SHF.L.U32 R0, R2, 0x1f, RZ ;  /* 0x0000001f02007819 */ /* 0x000fce00000006ff */
.L_x_190:
[----:B--2---:R2:W3:Y:S02]  /*7cc0*/  SYNCS.PHASECHK.TRANS64.TRYWAIT P0, [R5+URZ], R0 ;  /* 0x00000000050075a7 */ /* 0x0044e4000800017f */
[----:B---3--:R-:W-:Y:S05]  /*7cd0*/  @!P0 NANOSLEEP.SYNCS 0x989680 ;  /* 0x009896800000895d */ /* 0x008fea0003900000 */
[----:B------:R-:W3:Y:S02]  /*7ce0*/  @!P0 SYNCS.PHASECHK.TRANS64 P0, [R5+URZ], R0 ;  /* 0x00000000050085a7 */ /* 0x000ee4000800007f */
[----:B---3--:R-:W-:Y:S05]  /*7cf0*/  @!P0 BRA `(.L_x_190) ;  /* 0xfffffffc00f08947 */ /* 0x008fea000383ffff */
.L_x_139:
[----:B------:R-:W-:Y:S05]  /*7d00*/  BSYNC B0 ;  /* 0x0000000000007941 */ /* 0x000fea0003800000 */
.L_x_138:
[----:B------:R-:W-:Y:S05]  /*7d10*/  EXIT ;  /* 0x000000000000794d */ /* 0x000fea0003800000 */
.L_x_20:
[----:B0-----:R-:W-:-:S04]  /*7d20*/  IMAD.U32 R3, RZ, RZ, UR43 ;  /* 0x0000002bff037e24 */ /* 0x001fc8000f8e00ff */
[----:B------:R0:W1:Y:S03]  /*7d30*/  SYNCS.PHASECHK.TRANS64.TRYWAIT P0, [R3+URZ+-0x8], R0 ;  /* 0xfffff800030075a7 */ /* 0x000066000800017f */
[----:B-1----:R-:W-:Y:S05]  /*7d40*/  @!P0 NANOSLEEP.SYNCS 0x989680 ;  /* 0x009896800000895d */ /* 0x002fea0003900000 */
[----:B------:R-:W1:Y:S02]  /*7d50*/  @!P0 SYNCS.PHASECHK.TRANS64 P0, [R3+URZ+-0x8], R0 ;  /* 0xfffff800030085a7 */ /* 0x000e64000800007f */
[----:B-1----:R-:W-:Y:S05]  /*7d60*/  @!P0 BRA `(.L_x_20) ;  /* 0xfffffffc00ec8947 */ /* 0x002fea000383ffff */
[----:B------:R-:W-:Y:S05]  /*7d70*/  BRA `(.L_x_191) ;  /* 0xffffffa000247947 */ /* 0x000fea000383ffff */
.L_x_25:
[----:B-1----:R1:W2:Y:S02]  /*7d80*/  SYNCS.PHASECHK.TRANS64.TRYWAIT P1, [R3+URZ], R0 ;  /* 0x00000000030075a7 */ /* 0x0022a4000802017f */
[----:B--2---:R-:W-:Y:S05]  /*7d90*/  @!P1 NANOSLEEP.SYNCS 0x989680 ;  /* 0x009896800000995d */ /* 0x004fea0003900000 */
[----:B------:R-:W2:Y:S02]  /*7da0*/  @!P1 SYNCS.PHASECHK.TRANS64 P1, [R3+URZ], R0 ;  /* 0x00000000030095a7 */ /* 0x000ea4000802007f */
[----:B--2---:R-:W-:Y:S05]  /*7db0*/  @!P1 BRA `(.L_x_25) ;  /* 0xfffffffc00f09947 */ /* 0x004fea000383ffff */
[----:B------:R-:W-:Y:S05]  /*7dc0*/  BRA `(.L_x_24) ;  /* 0xffffffa000907947 */ /* 0x000fea000383ffff */
.L_x_30:
[----:B-1----:R-:W-:-:S04]  /*7dd0*/  IMAD.U32 R5, RZ, RZ, UR4 ;  /* 0x00000004ff057e24 */ /* 0x002fc8000f8e00ff */
[----:B------:R1:W2:Y:S03]  /*7de0*/  SYNCS.PHASECHK.TRANS64.TRYWAIT P1, [R5+URZ], R4 ;  /* 0x00000004050075a7 */ /* 0x0002a6000802017f */
[----:B--2---:R-:W-:Y:S05]  /*7df0*/  @!P1 NANOSLEEP.SYNCS 0x989680 ;  /* 0x009896800000995d */ /* 0x004fea0003900000 */
[----:B------:R-:W2:Y:S02]  /*7e00*/  @!P1 SYNCS.PHASECHK.TRANS64 P1, [R5+URZ], R4 ;  /* 0x00000004050095a7 */ /* 0x000ea4000802007f */
[----:B--2---:R-:W-:Y:S05]  /*7e10*/  @!P1 BRA `(.L_x_30) ;  /* 0xfffffffc00ec9947 */ /* 0x004fea000383ffff */
[----:B------:R-:W-:Y:S05]  /*7e20*/  BRA `(.L_x_29) ;  /* 0xffffffa400507947 */ /* 0x000fea000383ffff */
.L_x_36:
[----:B0-----:R-:W-:-:S04]  /*7e30*/  IMAD.U32 R4, RZ, RZ, UR43 ;  /* 0x0000002bff047e24 */ /* 0x001fc8000f8e00ff */
[----:B------:R0:W1:Y:S03]  /*7e40*/  SYNCS.PHASECHK.TRANS64.TRYWAIT P0, [R4+URZ+0x8], R3 ;  /* 0x00000803040075a7 */ /* 0x000066000800017f */
[----:B-1----:R-:W-:Y:S05]  /*7e50*/  @!P0 NANOSLEEP.SYNCS 0x989680 ;  /* 0x009896800000895d */ /* 0x002fea0003900000 */
[----:B------:R-:W1:Y:S02]  /*7e60*/  @!P0 SYNCS.PHASECHK.TRANS64 P0, [R4+URZ+0x8], R3 ;  /* 0x00000803040085a7 */ /* 0x000e64000800007f */
[----:B-1----:R-:W-:Y:S05]  /*7e70*/  @!P0 BRA `(.L_x_36) ;  /* 0xfffffffc00ec8947 */ /* 0x002fea000383ffff */
[----:B------:R-:W-:Y:S05]  /*7e80*/  BRA `(.L_x_192) ;  /* 0xffffffa800987947 */ /* 0x000fea000383ffff */
.L_x_125:
[----:B------:R-:W-:Y:S01]  /*7e90*/  BSSY B1, `(.L_x_193) ;  /* 0x0000006000017945 */ /* 0x000fe20003800000 */
[----:B------:R-:W-:-:S07]  /*7ea0*/  IMAD.MOV.U32 R15, RZ, RZ, -0x1 ;  /* 0xffffffffff0f7424 */ /* 0x000fce00078e00ff */
[----:B-----5:R-:W-:Y:S05]  /*7eb0*/  WARPSYNC.COLLECTIVE R15, `(.L_x_194) ;  /* 0x000000000f0c7348 */ /* 0x020fea0003c00000 */
[----:B------:R-:W-:Y:S02]  /*7ec0*/  ELECT P6, UR62, PT ;  /* 0x00000000003e782f */ /* 0x000fe400038c0000 */
[----:B------:R-:W-:Y:S01]  /*7ed0*/  MOV R14, UR62 ;  /* 0x0000003e000e7c02 */ /* 0x000fe20008000f00 */
[----:B-----5:R-:W-:Y:S10]  /*7ee0*/  ENDCOLLECTIVE ;  /* 0x000000000000791b */ /* 0x020ff40003800000 */
.L_x_194:
[----:B------:R-:W-:Y:S05]  /*7ef0*/  BSYNC B1 ;  /* 0x0000000000017941 */ /* 0x000fea0003800000 */
.L_x_193:
[----:B------:R-:W-:Y:S05]  /*7f00*/  BRA `(.L_x_195) ;  /* 0xffffffd400847947 */ /* 0x000fea000383ffff */
.L_x_128:
[----:B-1----:R1:W2:Y:S02]  /*7f10*/  SYNCS.PHASECHK.TRANS64.TRYWAIT P1, [R13+URZ+0x190], R6 ;  /* 0x000190060d0075a7 */ /* 0x0022a4000802017f */
[----:B--2---:R-:W-:Y:S05]  /*7f20*/  @!P1 NANOSLEEP.SYNCS 0x989680 ;  /* 0x009896800000995d */ /* 0x004fea0003900000 */
[----:B------:R-:W2:Y:S02]  /*7f30*/  @!P1 SYNCS.PHASECHK.TRANS64 P1, [R13+URZ+0x190], R6 ;  /* 0x000190060d0095a7 */ /* 0x000ea4000802007f */
[----:B--2---:R-:W-:Y:S05]  /*7f40*/  @!P1 BRA `(.L_x_128) ;  /* 0xfffffffc00f09947 */ /* 0x004fea000383ffff */
[----:B------:R-:W-:Y:S05]  /*7f50*/  BRA `(.L_x_196) ;  /* 0xffffffd400bc7947 */ /* 0x000fea000383ffff */
.L_x_137:
[----:B------:R-:W-:Y:S01]  /*7f60*/  BSSY B0, `(.L_x_197) ;  /* 0x0000006000007945 */ /* 0x000fe20003800000 */
[----:B------:R-:W-:-:S07]  /*7f70*/  IMAD.MOV.U32 R15, RZ, RZ, -0x1 ;  /* 0xffffffffff0f7424 */ /* 0x000fce00078e00ff */
[----:B-----5:R-:W-:Y:S05]  /*7f80*/  WARPSYNC.COLLECTIVE R15, `(.L_x_198) ;  /* 0x000000000f0c7348 */ /* 0x020fea0003c00000 */
[----:B------:R-:W-:Y:S02]  /*7f90*/  ELECT P6, UR62, PT ;  /* 0x00000000003e782f */ /* 0x000fe400038c0000 */
[----:B------:R-:W-:Y:S01]  /*7fa0*/  MOV R14, UR62 ;  /* 0x0000003e000e7c02 */ /* 0x000fe20008000f00 */
[----:B-----5:R-:W-:Y:S10]  /*7fb0*/  ENDCOLLECTIVE ;  /* 0x000000000000791b */ /* 0x020ff40003800000 */
.L_x_198:
[----:B------:R-:W-:Y:S05]  /*7fc0*/  BSYNC B0 ;  /* 0x0000000000007941 */ /* 0x000fea0003800000 */
.L_x_197:
[----:B------:R-:W-:Y:S05]  /*7fd0*/  BRA `(.L_x_199) ;  /* 0xffffffe000247947 */ /* 0x000fea000383ffff */
.L_x_141:
[----:B0-----:R0:W1:Y:S02]  /*7fe0*/  SYNCS.PHASECHK.TRANS64.TRYWAIT P0, [R7+URZ], R2 ;  /* 0x00000002070075a7 */ /* 0x001064000800017f */
[----:B-1----:R-:W-:Y:S05]  /*7ff0*/  @!P0 NANOSLEEP.SYNCS 0x989680 ;  /* 0x009896800000895d */ /* 0x002fea0003900000 */
[----:B------:R-:W1:Y:S02]  /*8000*/  @!P0 SYNCS.PHASECHK.TRANS64 P0, [R7+URZ], R2 ;  /* 0x00000002070085a7 */ /* 0x000e64000800007f */
[----:B-1----:R-:W-:Y:S05]  /*8010*/  @!P0 BRA `(.L_x_141) ;  /* 0xfffffffc00f08947 */ /* 0x002fea000383ffff */
[----:B------:R-:W-:Y:S05]  /*8020*/  BRA `(.L_x_200) ;  /* 0xffffffe000647947 */ /* 0x000fea000383ffff */
.L_x_142:
[----:B0-----:R0:W1:Y:S02]  /*8030*/  SYNCS.PHASECHK.TRANS64.TRYWAIT P0, [R6+URZ], R3 ;  /* 0x00000003060075a7 */ /* 0x001064000800017f */
[----:B-1----:R-:W-:Y:S05]  /*8040*/  @!P0 NANOSLEEP.SYNCS 0x989680 ;  /* 0x009896800000895d */ /* 0x002fea0003900000 */
[----:B------:R-:W1:Y:S02]  /*8050*/  @!P0 SYNCS.PHASECHK.TRANS64 P0, [R6+URZ], R3 ;  /* 0x00000003060085a7 */ /* 0x000e64000800007f */
[----:B-1----:R-:W-:Y:S05]  /*8060*/  @!P0 BRA `(.L_x_142) ;  /* 0xfffffffc00f08947 */ /* 0x002fea000383ffff */
[----:B------:R-:W-:Y:S05]  /*8070*/  BRA `(.L_x_201) ;  /* 0xffffffe000747947 */ /* 0x000fea000383ffff */
.L_x_143:
[----:B0-----:R0:W1:Y:S02]  /*8080*/  SYNCS.PHASECHK.TRANS64.TRYWAIT P0, [R7+URZ], R4 ;  /* 0x00000004070075a7 */ /* 0x001064000800017f */
[----:B-1----:R-:W-:Y:S05]  /*8090*/  @!P0 NANOSLEEP.SYNCS 0x989680 ;  /* 0x009896800000895d */ /* 0x002fea0003900000 */
[----:B------:R-:W1:Y:S02]  /*80a0*/  @!P0 SYNCS.PHASECHK.TRANS64 P0, [R7+URZ], R4 ;  /* 0x00000004070085a7 */ /* 0x000e64000800007f */
[----:B-1----:R-:W-:Y:S05]  /*80b0*/  @!P0 BRA `(.L_x_143) ;  /* 0xfffffffc00f08947 */ /* 0x002fea000383ffff */
[----:B------:R-:W-:Y:S05]  /*80c0*/  BRA `(.L_x_202) ;  /* 0xffffffe000847947 */ /* 0x000fea000383ffff */
.L_x_144:
[----:B0-----:R0:W1:Y:S02]  /*80d0*/  SYNCS.PHASECHK.TRANS64.TRYWAIT P0, [R6+URZ], R3 ;  /* 0x00000003060075a7 */ /* 0x001064000800017f */
[----:B-1----:R-:W-:Y:S05]  /*80e0*/  @!P0 NANOSLEEP.SYNCS 0x989680 ;  /* 0x009896800000895d */ /* 0x002fea0003900000 */
[----:B------:R-:W1:Y:S02]  /*80f0*/  @!P0 SYNCS.PHASECHK.TRANS64 P0, [R6+URZ], R3 ;  /* 0x00000003060085a7 */ /* 0x000e64000800007f */
[----:B-1----:R-:W-:Y:S05]  /*8100*/  @!P0 BRA `(.L_x_144) ;  /* 0xfffffffc00f08947 */ /* 0x002fea000383ffff */
[----:B------:R-:W-:Y:S05]  /*8110*/  BRA `(.L_x_203) ;  /* 0xffffffe000947947 */ /* 0x000fea000383ffff */
.L_x_145:
[----:B0-----:R0:W1:Y:S02]  /*8120*/  SYNCS.PHASECHK.TRANS64.TRYWAIT P0, [R7+URZ], R4 ;  /* 0x00000004070075a7 */ /* 0x001064000800017f */
[----:B-1----:R-:W-:Y:S05]  /*8130*/  @!P0 NANOSLEEP.SYNCS 0x989680 ;  /* 0x009896800000895d */ /* 0x002fea0003900000 */
[----:B------:R-:W1:Y:S02]  /*8140*/  @!P0 SYNCS.PHASECHK.TRANS64 P0, [R7+URZ], R4 ;  /* 0x00000004070085a7 */ /* 0x000e64000800007f */
[----:B-1----:R-:W-:Y:S05]  /*8150*/  @!P0 BRA `(.L_x_145) ;  /* 0xfffffffc00f08947 */ /* 0x002fea000383ffff */
[----:B------:R-:W-:Y:S05]  /*8160*/  BRA `(.L_x_204) ;  /* 0xffffffe000a47947 */ /* 0x000fea000383ffff */
.L_x_146:
[----:B0-----:R0:W1:Y:S02]  /*8170*/  SYNCS.PHASECHK.TRANS64.TRYWAIT P0, [R6+URZ], R3 ;  /* 0x00000003060075a7 */ /* 0x001064000800017f */
[----:B-1----:R-:W-:Y:S05]  /*8180*/  @!P0 NANOSLEEP.SYNCS 0x989680 ;  /* 0x009896800000895d */ /* 0x002fea0003900000 */
[----:B------:R-:W1:Y:S02]  /*8190*/  @!P0 SYNCS.PHASECHK.TRANS64 P0, [R6+URZ], R3 ;  /* 0x00000003060085a7 */ /* 0x000e64000800007f */
[----:B-1----:R-:W-:Y:S05]  /*81a0*/  @!P0 BRA `(.L_x_146) ;  /* 0xfffffffc00f08947 */ /* 0x002fea000383ffff */
[----:B------:R-:W-:Y:S05]  /*81b0*/  BRA `(.L_x_205) ;  /* 0xffffffe000b47947 */ /* 0x000fea000383ffff */
.L_x_147:
[----:B0-----:R0:W1:Y:S02]  /*81c0*/  SYNCS.PHASECHK.TRANS64.TRYWAIT P0, [R7+URZ], R4 ;  /* 0x00000004070075a7 */ /* 0x001064000800017f */
[----:B-1----:R-:W-:Y:S05]  /*81d0*/  @!P0 NANOSLEEP.SYNCS 0x989680 ;  /* 0x009896800000895d */ /* 0x002fea0003900000 */
[----:B------:R-:W1:Y:S02]  /*81e0*/  @!P0 SYNCS.PHASECHK.TRANS64 P0, [R7+URZ], R4 ;  /* 0x00000004070085a7 */ /* 0x000e64000800007f */
[----:B-1----:R-:W-:Y:S05]  /*81f0*/  @!P0 BRA `(.L_x_147) ;  /* 0xfffffffc00f08947 */ /* 0x002fea000383ffff */
[----:B------:R-:W-:Y:S05]  /*8200*/  BRA `(.L_x_206) ;  /* 0xffffffe000c47947 */ /* 0x000fea000383ffff */
.L_x_148:
[----:B0-----:R0:W1:Y:S02]  /*8210*/  SYNCS.PHASECHK.TRANS64.TRYWAIT P0, [R6+URZ], R3 ;  /* 0x00000003060075a7 */ /* 0x001064000800017f */
[----:B-1----:R-:W-:Y:S05]  /*8220*/  @!P0 NANOSLEEP.SYNCS 0x989680 ;  /* 0x009896800000895d */ /* 0x002fea0003900000 */
[----:B------:R-:W1:Y:S02]  /*8230*/  @!P0 SYNCS.PHASECHK.TRANS64 P0, [R6+URZ], R3 ;  /* 0x00000003060085a7 */ /* 0x000e64000800007f */
[----:B-1----:R-:W-:Y:S05]  /*8240*/  @!P0 BRA `(.L_x_148) ;  /* 0xfffffffc00f08947 */ /* 0x002fea000383ffff */
[----:B------:R-:W-:Y:S05]  /*8250*/  BRA `(.L_x_207) ;  /* 0xffffffe000d47947 */ /* 0x000fea000383ffff */
.L_x_149:
[----:B0-----:R0:W1:Y:S02]  /*8260*/  SYNCS.PHASECHK.TRANS64.TRYWAIT P0, [R7+URZ], R4 ;  /* 0x00000004070075a7 */ /* 0x001064000800017f */
[----:B-1----:R-:W-:Y:S05]  /*8270*/  @!P0 NANOSLEEP.SYNCS 0x989680 ;  /* 0x009896800000895d */ /* 0x002fea0003900000 */
[----:B------:R-:W1:Y:S02]  /*8280*/  @!P0 SYNCS.PHASECHK.TRANS64 P0, [R7+URZ], R4 ;  /* 0x00000004070085a7 */ /* 0x000e64000800007f */
[----:B-1----:R-:W-:Y:S05]  /*8290*/  @!P0 BRA `(.L_x_149) ;  /* 0xfffffffc00f08947 */ /* 0x002fea000383ffff */
[----:B------:R-:W-:Y:S05]  /*82a0*/  BRA `(.L_x_208) ;  /* 0xffffffe000e47947 */ /* 0x000fea000383ffff */
.L_x_150:
[----:B0-----:R0:W1:Y:S02]  /*82b0*/  SYNCS.PHASECHK.TRANS64.TRYWAIT P0, [R6+URZ], R3 ;  /* 0x00000003060075a7 */ /* 0x001064000800017f */
[----:B-1----:R-:W-:Y:S05]  /*82c0*/  @!P0 NANOSLEEP.SYNCS 0x989680 ;  /* 0x009896800000895d */ /* 0x002fea0003900000 */
[----:B------:R-:W1:Y:S02]  /*82d0*/  @!P0 SYNCS.PHASECHK.TRANS64 P0, [R6+URZ], R3 ;  /* 0x00000003060085a7 */ /* 0x000e64000800007f */
[----:B-1----:R-:W-:Y:S05]  /*82e0*/  @!P0 BRA `(.L_x_150) ;  /* 0xfffffffc00f08947 */ /* 0x002fea000383ffff */
[----:B------:R-:W-:Y:S05]  /*82f0*/  BRA `(.L_x_209) ;  /* 0xffffffe000f47947 */ /* 0x000fea000383ffff */
.L_x_151:
[----:B0-----:R0:W1:Y:S02]  /*8300*/  SYNCS.PHASECHK.TRANS64.TRYWAIT P0, [R7+URZ], R4 ;  /* 0x00000004070075a7 */ /* 0x001064000800017f */
[----:B-1----:R-:W-:Y:S05]  /*8310*/  @!P0 NANOSLEEP.SYNCS 0x989680 ;  /* 0x009896800000895d */ /* 0x002fea0003900000 */
[----:B------:R-:W1:Y:S02]  /*8320*/  @!P0 SYNCS.PHASECHK.TRANS64 P0, [R7+URZ], R4 ;  /* 0x00000004070085a7 */ /* 0x000e64000800007f */
[----:B-1----:R-:W-:Y:S05]  /*8330*/  @!P0 BRA `(.L_x_151) ;  /* 0xfffffffc00f08947 */ /* 0x002fea000383ffff */
[----:B------:R-:W-:Y:S05]  /*8340*/  BRA `(.L_x_210) ;  /* 0xffffffe400047947 */ /* 0x000fea000383ffff */
.L_x_152:
[----:B0-----:R0:W1:Y:S02]  /*8350*/  SYNCS.PHASECHK.TRANS64.TRYWAIT P0, [R6+URZ], R3 ;  /* 0x00000003060075a7 */ /* 0x001064000800017f */
[----:B-1----:R-:W-:Y:S05]  /*8360*/  @!P0 NANOSLEEP.SYNCS 0x989680 ;  /* 0x009896800000895d */ /* 0x002fea0003900000 */
[----:B------:R-:W1:Y:S02]  /*8370*/  @!P0 SYNCS.PHASECHK.TRANS64 P0, [R6+URZ], R3 ;  /* 0x00000003060085a7 */ /* 0x000e64000800007f */
[----:B-1----:R-:W-:Y:S05]  /*8380*/  @!P0 BRA `(.L_x_152) ;  /* 0xfffffffc00f08947 */ /* 0x002fea000383ffff */
[----:B------:R-:W-:Y:S05]  /*8390*/  BRA `(.L_x_211) ;  /* 0xffffffe400147947 */ /* 0x000fea000383ffff */
.L_x_153:
[----:B0-----:R0:W1:Y:S02]  /*83a0*/  SYNCS.PHASECHK.TRANS64.TRYWAIT P0, [R7+URZ], R4 ;  /* 0x00000004070075a7 */ /* 0x001064000800017f */
[----:B-1----:R-:W-:Y:S05]  /*83b0*/  @!P0 NANOSLEEP.SYNCS 0x989680 ;  /* 0x009896800000895d */ /* 0x002fea0003900000 */
[----:B------:R-:W1:Y:S02]  /*83c0*/  @!P0 SYNCS.PHASECHK.TRANS64 P0, [R7+URZ], R4 ;  /* 0x00000004070085a7 */ /* 0x000e64000800007f */
[----:B-1----:R-:W-:Y:S05]  /*83d0*/  @!P0 BRA `(.L_x_153) ;  /* 0xfffffffc00f08947 */ /* 0x002fea000383ffff */
[----:B------:R-:W-:Y:S05]  /*83e0*/  BRA `(.L_x_212) ;  /* 0xffffffe400247947 */ /* 0x000fea000383ffff */
.L_x_154:
[----:B0-----:R0:W1:Y:S02]  /*83f0*/  SYNCS.PHASECHK.TRANS64.TRYWAIT P0, [R6+URZ], R3 ;  /* 0x00000003060075a7 */ /* 0x001064000800017f */
[----:B-1----:R-:W-:Y:S05]  /*8400*/  @!P0 NANOSLEEP.SYNCS 0x989680 ;  /* 0x009896800000895d */ /* 0x002fea0003900000 */
[----:B------:R-:W1:Y:S02]  /*8410*/  @!P0 SYNCS.PHASECHK.TRANS64 P0, [R6+URZ], R3 ;  /* 0x00000003060085a7 */ /* 0x000e64000800007f */
[----:B-1----:R-:W-:Y:S05]  /*8420*/  @!P0 BRA `(.L_x_154) ;  /* 0xfffffffc00f08947 */ /* 0x002fea000383ffff */
[----:B------:R-:W-:Y:S05]  /*8430*/  BRA `(.L_x_213) ;  /* 0xffffffe400347947 */ /* 0x000fea000383ffff */
.L_x_155:
[----:B0-----:R0:W1:Y:S02]  /*8440*/  SYNCS.PHASECHK.TRANS64.TRYWAIT P0, [R7+URZ], R4 ;  /* 0x00000004070075a7 */ /* 0x001064000800017f */
[----:B-1----:R-:W-:Y:S05]  /*8450*/  @!P0 NANOSLEEP.SYNCS 0x989680 ;  /* 0x009896800000895d */ /* 0x002fea0003900000 */
[----:B------:R-:W1:Y:S02]  /*8460*/  @!P0 SYNCS.PHASECHK.TRANS64 P0, [R7+URZ], R4 ;  /* 0x00000004070085a7 */ /* 0x000e64000800007f */
[----:B-1----:R-:W-:Y:S05]  /*8470*/  @!P0 BRA `(.L_x_155) ;  /* 0xfffffffc00f08947 */ /* 0x002fea000383ffff */
[----:B------:R-:W-:Y:S05]  /*8480*/  BRA `(.L_x_214) ;  /* 0xffffffe400447947 */ /* 0x000fea000383ffff */
.L_x_156:
[----:B0-----:R0:W1:Y:S02]  /*8490*/  SYNCS.PHASECHK.TRANS64.TRYWAIT P0, [R6+URZ], R3 ;  /* 0x00000003060075a7 */ /* 0x001064000800017f */
[----:B-1----:R-:W-:Y:S05]  /*84a0*/  @!P0 NANOSLEEP.SYNCS 0x989680 ;  /* 0x009896800000895d */ /* 0x002fea0003900000 */
[----:B------:R-:W1:Y:S02]  /*84b0*/  @!P0 SYNCS.PHASECHK.TRANS64 P0, [R6+URZ], R3 ;  /* 0x00000003060085a7 */ /* 0x000e64000800007f */
[----:B-1----:R-:W-:Y:S05]  /*84c0*/  @!P0 BRA `(.L_x_156) ;  /* 0xfffffffc00f08947 */ /* 0x002fea000383ffff */
[----:B------:R-:W-:Y:S05]  /*84d0*/  BRA `(.L_x_215) ;  /* 0xffffffe400547947 */ /* 0x000fea000383ffff */
.L_x_157:
[----:B0-----:R0:W1:Y:S02]  /*84e0*/  SYNCS.PHASECHK.TRANS64.TRYWAIT P0, [R7+URZ], R4 ;  /* 0x00000004070075a7 */ /* 0x001064000800017f */
[----:B-1----:R-:W-:Y:S05]  /*84f0*/  @!P0 NANOSLEEP.SYNCS 0x989680 ;  /* 0x009896800000895d */ /* 0x002fea0003900000 */
[----:B------:R-:W1:Y:S02]  /*8500*/  @!P0 SYNCS.PHASECHK.TRANS64 P0, [R7+URZ], R4 ;  /* 0x00000004070085a7 */ /* 0x000e64000800007f */
[----:B-1----:R-:W-:Y:S05]  /*8510*/  @!P0 BRA `(.L_x_157) ;  /* 0xfffffffc00f08947 */ /* 0x002fea000383ffff */
[----:B------:R-:W-:Y:S05]  /*8520*/  BRA `(.L_x_216) ;  /* 0xffffffe400647947 */ /* 0x000fea000383ffff */
.L_x_158:
[----:B0-----:R0:W1:Y:S02]  /*8530*/  SYNCS.PHASECHK.TRANS64.TRYWAIT P0, [R6+URZ], R3 ;  /* 0x00000003060075a7 */ /* 0x001064000800017f */
[----:B-1----:R-:W-:Y:S05]  /*8540*/  @!P0 NANOSLEEP.SYNCS 0x989680 ;  /* 0x009896800000895d */ /* 0x002fea0003900000 */
[----:B------:R-:W1:Y:S02]  /*8550*/  @!P0 SYNCS.PHASECHK.TRANS64 P0, [R6+URZ], R3 ;  /* 0x00000003060085a7 */ /* 0x000e64000800007f */
[----:B-1----:R-:W-:Y:S05]  /*8560*/  @!P0 BRA `(.L_x_158) ;  /* 0xfffffffc00f08947 */ /* 0x002fea000383ffff */
[----:B------:R-:W-:Y:S05]  /*8570*/  BRA `(.L_x_217) ;  /* 0xffffffe400747947 */ /* 0x000fea000383ffff */
.L_x_159:
[----:B0-----:R0:W1:Y:S02]  /*8580*/  SYNCS.PHASECHK.TRANS64.TRYWAIT P0, [R7+URZ], R4 ;  /* 0x00000004070075a7 */ /* 0x001064000800017f */
[----:B-1----:R-:W-:Y:S05]  /*8590*/  @!P0 NANOSLEEP.SYNCS 0x989680 ;  /* 0x009896800000895d */ /* 0x002fea0003900000 */
[----:B------:R-:W1:Y:S02]  /*85a0*/  @!P0 SYNCS.PHASECHK.TRANS64 P0, [R7+URZ], R4 ;  /* 0x00000004070085a7 */ /* 0x000e64000800007f */
[----:B-1----:R-:W-:Y:S05]  /*85b0*/  @!P0 BRA `(.L_x_159) ;  /* 0xfffffffc00f08947 */ /* 0x002fea000383ffff */
[----:B------:R-:W-:Y:S05]  /*85c0*/  BRA `(.L_x_218) ;  /* 0xffffffe400847947 */ /* 0x000fea000383ffff */
.L_x_160:
[----:B0-----:R0:W1:Y:S02]  /*85d0*/  SYNCS.PHASECHK.TRANS64.TRYWAIT P0, [R6+URZ], R3 ;  /* 0x00000003060075a7 */ /* 0x001064000800017f */
[----:B-1----:R-:W-:Y:S05]  /*85e0*/  @!P0 NANOSLEEP.SYNCS 0x989680 ;  /* 0x009896800000895d */ /* 0x002fea0003900000 */
[----:B------:R-:W1:Y:S02]  /*85f0*/  @!P0 SYNCS.PHASECHK.TRANS64 P0, [R6+URZ], R3 ;  /* 0x00000003060085a7 */ /* 0x000e64000800007f */
[----:B-1----:R-:W-:Y:S05]  /*8600*/  @!P0 BRA `(.L_x_160) ;  /* 0xfffffffc00f08947 */ /* 0x002fea000383ffff */
[----:B------:R-:W-:Y:S05]  /*8610*/  BRA `(.L_x_219) ;  /* 0xffffffe400947947 */ /* 0x000fea000383ffff */
.L_x_161:
[----:B0-----:R0:W1:Y:S02]  /*8620*/  SYNCS.PHASECHK.TRANS64.TRYWAIT P0, [R7+URZ], R4 ;  /* 0x00000004070075a7 */ /* 0x001064000800017f */
[----:B-1----:R-:W-:Y:S05]  /*8630*/  @!P0 NANOSLEEP.SYNCS 0x989680 ;  /* 0x009896800000895d */ /* 0x002fea0003900000 */
[----:B------:R-:W1:Y:S02]  /*8640*/  @!P0 SYNCS.PHASECHK.TRANS64 P0, [R7+URZ], R4 ;  /* 0x00000004070085a7 */ /* 0x000e64000800007f */
[----:B-1----:R-:W-:Y:S05]  /*8650*/  @!P0 BRA `(.L_x_161) ;  /* 0xfffffffc00f08947 */ /* 0x002fea000383ffff */
[----:B------:R-:W-:Y:S05]  /*8660*/  BRA `(.L_x_220) ;  /* 0xffffffe400a47947 */ /* 0x000fea000383ffff */
.L_x_162:
[----:B0-----:R0:W1:Y:S02]  /*8670*/  SYNCS.PHASECHK.TRANS64.TRYWAIT P0, [R6+URZ], R3 ;  /* 0x00000003060075a7 */ /* 0x001064000800017f */
[----:B-1----:R-:W-:Y:S05]  /*8680*/  @!P0 NANOSLEEP.SYNCS 0x989680 ;  /* 0x009896800000895d */ /* 0x002fea0003900000 */
[----:B------:R-:W1:Y:S02]  /*8690*/  @!P0 SYNCS.PHASECHK.TRANS64 P0, [R6+URZ], R3 ;  /* 0x00000003060085a7 */ /* 0x000e64000800007f */
[----:B-1----:R-:W-:Y:S05]  /*86a0*/  @!P0 BRA `(.L_x_162) ;  /* 0xfffffffc00f08947 */ /* 0x002fea000383ffff */
[----:B------:R-:W-:Y:S05]  /*86b0*/  BRA `(.L_x_221) ;  /* 0xffffffe400b47947 */ /* 0x000fea000383ffff */
.L_x_163:
[----:B0-----:R0:W1:Y:S02]  /*86c0*/  SYNCS.PHASECHK.TRANS64.TRYWAIT P0, [R7+URZ], R4 ;  /* 0x00000004070075a7 */ /* 0x001064000800017f */
[----:B-1----:R-:W-:Y:S05]  /*86d0*/  @!P0 NANOSLEEP.SYNCS 0x989680 ;  /* 0x009896800000895d */ /* 0x002fea0003900000 */
[----:B------:R-:W1:Y:S02]  /*86e0*/  @!P0 SYNCS.PHASECHK.TRANS64 P0, [R7+URZ], R4 ;  /* 0x00000004070085a7 */ /* 0x000e64000800007f */
[----:B-1----:R-:W-:Y:S05]  /*86f0*/  @!P0 BRA `(.L_x_163) ;  /* 0xfffffffc00f08947 */ /* 0x002fea000383ffff */
[----:B------:R-:W-:Y:S05]  /*8700*/  BRA `(.L_x_222) ;  /* 0xffffffe400c47947 */ /* 0x000fea000383ffff */
.L_x_164:
[----:B0-----:R0:W1:Y:S02]  /*8710*/  SYNCS.PHASECHK.TRANS64.TRYWAIT P0, [R6+URZ], R3 ;  /* 0x00000003060075a7 */ /* 0x001064000800017f */
[----:B-1----:R-:W-:Y:S05]  /*8720*/  @!P0 NANOSLEEP.SYNCS 0x989680 ;  /* 0x009896800000895d */ /* 0x002fea0003900000 */
[----:B------:R-:W1:Y:S02]  /*8730*/  @!P0 SYNCS.PHASECHK.TRANS64 P0, [R6+URZ], R3 ;  /* 0x00000003060085a7 */ /* 0x000e64000800007f */
[----:B-1----:R-:W-:Y:S05]  /*8740*/  @!P0 BRA `(.L_x_164) ;  /* 0xfffffffc00f08947 */ /* 0x002fea000383ffff */
[----:B------:R-:W-:Y:S05]  /*8750*/  BRA `(.L_x_223) ;  /* 0xffffffe400d47947 */ /* 0x000fea000383ffff */
.L_x_165:
[----:B0-----:R0:W1:Y:S02]  /*8760*/  SYNCS.PHASECHK.TRANS64.TRYWAIT P0, [R7+URZ], R4 ;  /* 0x00000004070075a7 */ /* 0x001064000800017f */
[----:B-1----:R-:W-:Y:S05]  /*8770*/  @!P0 NANOSLEEP.SYNCS 0x989680 ;  /* 0x009896800000895d */ /* 0x002fea0003900000 */
[----:B------:R-:W1:Y:S02]  /*8780*/  @!P0 SYNCS.PHASECHK.TRANS64 P0, [R7+URZ], R4 ;  /* 0x00000004070085a7 */ /* 0x000e64000800007f */
[----:B-1----:R-:W-:Y:S05]  /*8790*/  @!P0 BRA `(.L_x_165) ;  /* 0xfffffffc00f08947 */ /* 0x002fea000383ffff */
[----:B------:R-:W-:Y:S05]  /*87a0*/  BRA `(.L_x_224) ;  /* 0xffffffe400e47947 */ /* 0x000fea000383ffff */
.L_x_166:
[----:B0-----:R0:W1:Y:S02]  /*87b0*/  SYNCS.PHASECHK.TRANS64.TRYWAIT P0, [R6+URZ], R3 ;  /* 0x00000003060075a7 */ /* 0x001064000800017f */
[----:B-1----:R-:W-:Y:S05]  /*87c0*/  @!P0 NANOSLEEP.SYNCS 0x989680 ;  /* 0x009896800000895d */ /* 0x002fea0003900000 */
[----:B------:R-:W1:Y:S02]  /*87d0*/  @!P0 SYNCS.PHASECHK.TRANS64 P0, [R6+URZ], R3 ;  /* 0x00000003060085a7 */ /* 0x000e64000800007f */
[----:B-1----:R-:W-:Y:S05]  /*87e0*/  @!P0 BRA `(.L_x_166) ;  /* 0xfffffffc00f08947 */ /* 0x002fea000383ffff */
[----:B------:R-:W-:Y:S05]  /*87f0*/  BRA `(.L_x_225) ;  /* 0xffffffe400f47947 */ /* 0x000fea000383ffff */
.L_x_167:
[----:B0-----:R0:W1:Y:S02]  /*8800*/  SYNCS.PHASECHK.TRANS64.TRYWAIT P0, [R7+URZ], R4 ;  /* 0x00000004070075a7 */ /* 0x001064000800017f */
[----:B-1----:R-:W-:Y:S05]  /*8810*/  @!P0 NANOSLEEP.SYNCS 0x989680 ;  /* 0x009896800000895d */ /* 0x002fea0003900000 */
[----:B------:R-:W1:Y:S02]  /*8820*/  @!P0 SYNCS.PHASECHK.TRANS64 P0, [R7+URZ], R4 ;  /* 0x00000004070085a7 */ /* 0x000e64000800007f */
[----:B-1----:R-:W-:Y:S05]  /*8830*/  @!P0 BRA `(.L_x_167) ;  /* 0xfffffffc00f08947 */ /* 0x002fea000383ffff */
[----:B------:R-:W-:Y:S05]  /*8840*/  BRA `(.L_x_226) ;  /* 0xffffffe800047947 */ /* 0x000fea000383ffff */
.L_x_168:
[----:B0-----:R0:W1:Y:S02]  /*8850*/  SYNCS.PHASECHK.TRANS64.TRYWAIT P0, [R6+URZ], R3 ;  /* 0x00000003060075a7 */ /* 0x001064000800017f */
[----:B-1----:R-:W-:Y:S05]  /*8860*/  @!P0 NANOSLEEP.SYNCS 0x989680 ;  /* 0x009896800000895d */ /* 0x002fea0003900000 */
[----:B------:R-:W1:Y:S02]  /*8870*/  @!P0 SYNCS.PHASECHK.TRANS64 P0, [R6+URZ], R3 ;  /* 0x00000003060085a7 */ /* 0x000e64000800007f */
[----:B-1----:R-:W-:Y:S05]  /*8880*/  @!P0 BRA `(.L_x_168) ;  /* 0xfffffffc00f08947 */ /* 0x002fea000383ffff */
[----:B------:R-:W-:Y:S05]  /*8890*/  BRA `(.L_x_227) ;  /* 0xffffffe800147947 */ /* 0x000fea000383ffff */
.L_x_169:
[----:B0-----:R0:W1:Y:S02]  /*88a0*/  SYNCS.PHASECHK.TRANS64.TRYWAIT P0, [R7+URZ], R4 ;  /* 0x00000004070075a7 */ /* 0x001064000800017f */
[----:B-1----:R-:W-:Y:S05]  /*88b0*/  @!P0 NANOSLEEP.SYNCS 0x989680 ;  /* 0x009896800000895d */ /* 0x002fea0003900000 */
[----:B------:R-:W1:Y:S02]  /*88c0*/  @!P0 SYNCS.PHASECHK.TRANS64 P0, [R7+URZ], R4 ;  /* 0x00000004070085a7 */ /* 0x000e64000800007f */
[----:B-1----:R-:W-:Y:S05]  /*88d0*/  @!P0 BRA `(.L_x_169) ;  /* 0xfffffffc00f08947 */ /* 0x002fea000383ffff */
[----:B------:R-:W-:Y:S05]  /*88e0*/  BRA `(.L_x_228) ;  /* 0xffffffe800247947 */ /* 0x000fea000383ffff */
.L_x_170:
[----:B0-----:R0:W1:Y:S02]  /*88f0*/  SYNCS.PHASECHK.TRANS64.TRYWAIT P0, [R6+URZ], R3 ;  /* 0x00000003060075a7 */ /* 0x001064000800017f */
[----:B-1----:R-:W-:Y:S05]  /*8900*/  @!P0 NANOSLEEP.SYNCS 0x989680 ;  /* 0x009896800000895d */ /* 0x002fea0003900000 */
[----:B------:R-:W1:Y:S02]  /*8910*/  @!P0 SYNCS.PHASECHK.TRANS64 P0, [R6+URZ], R3 ;  /* 0x00000003060085a7 */ /* 0x000e64000800007f */
[----:B-1----:R-:W-:Y:S05]  /*8920*/  @!P0 BRA `(.L_x_170) ;  /* 0xfffffffc00f08947 */ /* 0x002fea000383ffff */
[----:B------:R-:W-:Y:S05]  /*8930*/  BRA `(.L_x_229) ;  /* 0xffffffe800347947 */ /* 0x000fea000383ffff */
.L_x_171:
[----:B0-----:R0:W1:Y:S02]  /*8940*/  SYNCS.PHASECHK.TRANS64.TRYWAIT P0, [R7+URZ], R4 ;  /* 0x00000004070075a7 */ /* 0x001064000800017f */
[----:B-1----:R-:W-:Y:S05]  /*8950*/  @!P0 NANOSLEEP.SYNCS 0x989680 ;  /* 0x009896800000895d */ /* 0x002fea0003900000 */
[----:B------:R-:W1:Y:S02]  /*8960*/  @!P0 SYNCS.PHASECHK.TRANS64 P0, [R7+URZ], R4 ;  /* 0x00000004070085a7 */ /* 0x000e64000800007f */
[----:B-1----:R-:W-:Y:S05]  /*8970*/  @!P0 BRA `(.L_x_171) ;  /* 0xfffffffc00f08947 */ /* 0x002fea000383ffff */
[----:B------:R-:W-:Y:S05]  /*8980*/  BRA `(.L_x_230) ;  /* 0xffffffe800447947 */ /* 0x000fea000383ffff */
.L_x_172:
[----:B0-----:R0:W1:Y:S02]  /*8990*/  SYNCS.PHASECHK.TRANS64.TRYWAIT P0, [R6+URZ], R3 ;  /* 0x00000003060075a7 */ /* 0x001064000800017f */
[----:B-1----:R-:W-:Y:S05]  /*89a0*/  @!P0 NANOSLEEP.SYNCS 0x989680 ;  /* 0x009896800000895d */ /* 0x002fea0003900000 */
[----:B------:R-:W1:Y:S02]  /*89b0*/  @!P0 SYNCS.PHASECHK.TRANS64 P0, [R6+URZ], R3 ;  /* 0x00000003060085a7 */ /* 0x000e64000800007f */
[----:B-1----:R-:W-:Y:S05]  /*89c0*/  @!P0 BRA `(.L_x_172) ;  /* 0xfffffffc00f08947 */ /* 0x002fea000383ffff */
[----:B------:R-:W-:Y:S05]  /*89d0*/  BRA `(.L_x_231) ;  /* 0xffffffe800547947 */ /* 0x000fea000383ffff */
.L_x_173:
[----:B0-----:R0:W1:Y:S02]  /*89e0*/  SYNCS.PHASECHK.TRANS64.TRYWAIT P0, [R7+URZ], R4 ;  /* 0x00000004070075a7 */ /* 0x001064000800017f */
[----:B-1----:R-:W-:Y:S05]  /*89f0*/  @!P0 NANOSLEEP.SYNCS 0x989680 ;  /* 0x009896800000895d */ /* 0x002fea0003900000 */
[----:B------:R-:W1:Y:S02]  /*8a00*/  @!P0 SYNCS.PHASECHK.TRANS64 P0, [R7+URZ], R4 ;  /* 0x00000004070085a7 */ /* 0x000e64000800007f */
[----:B-1----:R-:W-:Y:S05]  /*8a10*/  @!P0 BRA `(.L_x_173) ;  /* 0xfffffffc00f08947 */ /* 0x002fea000383ffff */
[----:B------:R-:W-:Y:S05]  /*8a20*/  BRA `(.L_x_232) ;  /* 0xffffffe800647947 */ /* 0x000fea000383ffff */
.L_x_174:
[----:B0-----:R0:W1:Y:S02]  /*8a30*/  SYNCS.PHASECHK.TRANS64.TRYWAIT P0, [R6+URZ], R3 ;  /* 0x00000003060075a7 */ /* 0x001064000800017f */
[----:B-1----:R-:W-:Y:S05]  /*8a40*/  @!P0 NANOSLEEP.SYNCS 0x989680 ;  /* 0x009896800000895d */ /* 0x002fea0003900000 */
[----:B------:R-:W1:Y:S02]  /*8a50*/  @!P0 SYNCS.PHASECHK.TRANS64 P0, [R6+URZ], R3 ;  /* 0x00000003060085a7 */ /* 0x000e64000800007f */
[----:B-1----:R-:W-:Y:S05]  /*8a60*/  @!P0 BRA `(.L_x_174) ;  /* 0xfffffffc00f08947 */ /* 0x002fea000383ffff */
[----:B------:R-:W-:Y:S05]  /*8a70*/  BRA `(.L_x_233) ;  /* 0xffffffe800747947 */ /* 0x000fea000383ffff */
.L_x_175:
[----:B0-----:R0:W1:Y:S02]  /*8a80*/  SYNCS.PHASECHK.TRANS64.TRYWAIT P0, [R7+URZ], R4 ;  /* 0x00000004070075a7 */ /* 0x001064000800017f */
[----:B-1----:R-:W-:Y:S05]  /*8a90*/  @!P0 NANOSLEEP.SYNCS 0x989680 ;  /* 0x009896800000895d */ /* 0x002fea0003900000 */
[----:B------:R-:W1:Y:S02]  /*8aa0*/  @!P0 SYNCS.PHASECHK.TRANS64 P0, [R7+URZ], R4 ;  /* 0x00000004070085a7 */ /* 0x000e64000800007f */
[----:B-1----:R-:W-:Y:S05]  /*8ab0*/  @!P0 BRA `(.L_x_175) ;  /* 0xfffffffc00f08947 */ /* 0x002fea000383ffff */
[----:B------:R-:W-:Y:S05]  /*8ac0*/  BRA `(.L_x_234) ;  /* 0xffffffe800847947 */ /* 0x000fea000383ffff */
.L_x_176:
[----:B0-----:R0:W1:Y:S02]  /*8ad0*/  SYNCS.PHASECHK.TRANS64.TRYWAIT P0, [R6+URZ], R3 ;  /* 0x00000003060075a7 */ /* 0x001064000800017f */
[----:B-1----:R-:W-:Y:S05]  /*8ae0*/  @!P0 NANOSLEEP.SYNCS 0x989680 ;  /* 0x009896800000895d */ /* 0x002fea0003900000 */
[----:B------:R-:W1:Y:S02]  /*8af0*/  @!P0 SYNCS.PHASECHK.TRANS64 P0, [R6+URZ], R3 ;  /* 0x00000003060085a7 */ /* 0x000e64000800007f */
[----:B-1----:R-:W-:Y:S05]  /*8b00*/  @!P0 BRA `(.L_x_176) ;  /* 0xfffffffc00f08947 */ /* 0x002fea000383ffff */
[----:B------:R-:W-:Y:S05]  /*8b10*/  BRA `(.L_x_235) ;  /* 0xffffffe800947947 */ /* 0x000fea000383ffff */
.L_x_177:
[----:B0-----:R0:W1:Y:S02]  /*8b20*/  SYNCS.PHASECHK.TRANS64.TRYWAIT P0, [R7+URZ], R4 ;  /* 0x00000004070075a7 */ /* 0x001064000800017f */
[----:B-1----:R-:W-:Y:S05]  /*8b30*/  @!P0 NANOSLEEP.SYNCS 0x989680 ;  /* 0x009896800000895d */ /* 0x002fea0003900000 */
[----:B------:R-:W1:Y:S02]  /*8b40*/  @!P0 SYNCS.PHASECHK.TRANS64 P0, [R7+URZ], R4 ;  /* 0x00000004070085a7 */ /* 0x000e64000800007f */
[----:B-1----:R-:W-:Y:S05]  /*8b50*/  @!P0 BRA `(.L_x_177) ;  /* 0xfffffffc00f08947 */ /* 0x002fea000383ffff */
[----:B------:R-:W-:Y:S05]  /*8b60*/  BRA `(.L_x_236) ;  /* 0xffffffe800a47947 */ /* 0x000fea000383ffff */
.L_x_178:
[----:B0-----:R0:W1:Y:S02]  /*8b70*/  SYNCS.PHASECHK.TRANS64.TRYWAIT P0, [R6+URZ], R3 ;  /* 0x00000003060075a7 */ /* 0x001064000800017f */
[----:B-1----:R-:W-:Y:S05]  /*8b80*/  @!P0 NANOSLEEP.SYNCS 0x989680 ;  /* 0x009896800000895d */ /* 0x002fea0003900000 */
[----:B------:R-:W1:Y:S02]  /*8b90*/  @!P0 SYNCS.PHASECHK.TRANS64 P0, [R6+URZ], R3 ;  /* 0x00000003060085a7 */ /* 0x000e64000800007f */
[----:B-1----:R-:W-:Y:S05]  /*8ba0*/  @!P0 BRA `(.L_x_178) ;  /* 0xfffffffc00f08947 */ /* 0x002fea000383ffff */
[----:B------:R-:W-:Y:S05]  /*8bb0*/  BRA `(.L_x_237) ;  /* 0xffffffe800b47947 */ /* 0x000fea000383ffff */
.L_x_179:
[----:B0-----:R0:W1:Y:S02]  /*8bc0*/  SYNCS.PHASECHK.TRANS64.TRYWAIT P0, [R7+URZ], R4 ;  /* 0x00000004070075a7 */ /* 0x001064000800017f */
[----:B-1----:R-:W-:Y:S05]  /*8bd0*/  @!P0 NANOSLEEP.SYNCS 0x989680 ;  /* 0x009896800000895d */ /* 0x002fea0003900000 */
[----:B------:R-:W1:Y:S02]  /*8be0*/  @!P0 SYNCS.PHASECHK.TRANS64 P0, [R7+URZ], R4 ;  /* 0x00000004070085a7 */ /* 0x000e64000800007f */
[----:B-1----:R-:W-:Y:S05]  /*8bf0*/  @!P0 BRA `(.L_x_179) ;  /* 0xfffffffc00f08947 */ /* 0x002fea000383ffff */
[----:B------:R-:W-:Y:S05]  /*8c00*/  BRA `(.L_x_238) ;  /* 0xffffffe800c47947 */ /* 0x000fea000383ffff */
.L_x_180:
[----:B0-----:R0:W1:Y:S02]  /*8c10*/  SYNCS.PHASECHK.TRANS64.TRYWAIT P0, [R6+URZ], R3 ;  /* 0x00000003060075a7 */ /* 0x001064000800017f */
[----:B-1----:R-:W-:Y:S05]  /*8c20*/  @!P0 NANOSLEEP.SYNCS 0x989680 ;  /* 0x009896800000895d */ /* 0x002fea0003900000 */
[----:B------:R-:W1:Y:S02]  /*8c30*/  @!P0 SYNCS.PHASECHK.TRANS64 P0, [R6+URZ], R3 ;  /* 0x00000003060085a7 */ /* 0x000e64000800007f */
[----:B-1----:R-:W-:Y:S05]  /*8c40*/  @!P0 BRA `(.L_x_180) ;  /* 0xfffffffc00f08947 */ /* 0x002fea000383ffff */
[----:B------:R-:W-:Y:S05]  /*8c50*/  BRA `(.L_x_239) ;  /* 0xffffffe800d47947 */ /* 0x000fea000383ffff */
.L_x_181:
[----:B0-----:R0:W1:Y:S02]  /*8c60*/  SYNCS.PHASECHK.TRANS64.TRYWAIT P0, [R7+URZ], R4 ;  /* 0x00000004070075a7 */ /* 0x001064000800017f */
[----:B-1----:R-:W-:Y:S05]  /*8c70*/  @!P0 NANOSLEEP.SYNCS 0x989680 ;  /* 0x009896800000895d */ /* 0x002fea0003900000 */
[----:B------:R-:W1:Y:S02]  /*8c80*/  @!P0 SYNCS.PHASECHK.TRANS64 P0, [R7+URZ], R4 ;  /* 0x00000004070085a7 */ /* 0x000e64000800007f */
[----:B-1----:R-:W-:Y:S05]  /*8c90*/  @!P0 BRA `(.L_x_181) ;  /* 0xfffffffc00f08947 */ /* 0x002fea000383ffff */
[----:B------:R-:W-:Y:S05]  /*8ca0*/  BRA `(.L_x_240) ;  /* 0xffffffe800e47947 */ /* 0x000fea000383ffff */
.L_x_182:
[----:B0-----:R0:W1:Y:S02]  /*8cb0*/  SYNCS.PHASECHK.TRANS64.TRYWAIT P0, [R6+URZ], R3 ;  /* 0x00000003060075a7 */ /* 0x001064000800017f */
[----:B-1----:R-:W-:Y:S05]  /*8cc0*/  @!P0 NANOSLEEP.SYNCS 0x989680 ;  /* 0x009896800000895d */ /* 0x002fea0003900000 */
[----:B------:R-:W1:Y:S02]  /*8cd0*/  @!P0 SYNCS.PHASECHK.TRANS64 P0, [R6+URZ], R3 ;  /* 0x00000003060085a7 */ /* 0x000e64000800007f */
[----:B-1----:R-:W-:Y:S05]  /*8ce0*/  @!P0 BRA `(.L_x_182) ;  /* 0xfffffffc00f08947 */ /* 0x002fea000383ffff */
[----:B------:R-:W-:Y:S05]  /*8cf0*/  BRA `(.L_x_241) ;  /* 0xffffffe800f47947 */ /* 0x000fea000383ffff */
.L_x_183:
[----:B0-----:R0:W1:Y:S02]  /*8d00*/  SYNCS.PHASECHK.TRANS64.TRYWAIT P0, [R7+URZ], R4 ;  /* 0x00000004070075a7 */ /* 0x001064000800017f */
[----:B-1----:R-:W-:Y:S05]  /*8d10*/  @!P0 NANOSLEEP.SYNCS 0x989680 ;  /* 0x009896800000895d */ /* 0x002fea0003900000 */
[----:B------:R-:W1:Y:S02]  /*8d20*/  @!P0 SYNCS.PHASECHK.TRANS64 P0, [R7+URZ], R4 ;  /* 0x00000004070085a7 */ /* 0x000e64000800007f */
[----:B-1----:R-:W-:Y:S05]  /*8d30*/  @!P0 BRA `(.L_x_183) ;  /* 0xfffffffc00f08947 */ /* 0x002fea000383ffff */
[----:B------:R-:W-:Y:S05]  /*8d40*/  BRA `(.L_x_242) ;  /* 0xffffffec00047947 */ /* 0x000fea000383ffff */
.L_x_184:
[----:B0-----:R0:W1:Y:S02]  /*8d50*/  SYNCS.PHASECHK.TRANS64.TRYWAIT P0, [R6+URZ], R3 ;  /* 0x00000003060075a7 */ /* 0x001064000800017f */
[----:B-1----:R-:W-:Y:S05]  /*8d60*/  @!P0 NANOSLEEP.SYNCS 0x989680 ;  /* 0x009896800000895d */ /* 0x002fea0003900000 */
[----:B------:R-:W1:Y:S02]  /*8d70*/  @!P0 SYNCS.PHASECHK.TRANS64 P0, [R6+URZ], R3 ;  /* 0x00000003060085a7 */ /* 0x000e64000800007f */
[----:B-1----:R-:W-:Y:S05]  /*8d80*/  @!P0 BRA `(.L_x_184) ;  /* 0xfffffffc00f08947 */ /* 0x002fea000383ffff */
[----:B------:R-:W-:Y:S05]  /*8d90*/  BRA `(.L_x_243) ;  /* 0xffffffec00147947 */ /* 0x000fea000383ffff */
.L_x_185:
[----:B0-----:R0:W1:Y:S02]  /*8da0*/  SYNCS.PHASECHK.TRANS64.TRYWAIT P0, [R7+URZ], R4 ;  /* 0x00000004070075a7 */ /* 0x001064000800017f */
[----:B-1----:R-:W-:Y:S05]  /*8db0*/  @!P0 NANOSLEEP.SYNCS 0x989680 ;  /* 0x009896800000895d */ /* 0x002fea0003900000 */
[----:B------:R-:W1:Y:S02]  /*8dc0*/  @!P0 SYNCS.PHASECHK.TRANS64 P0, [R7+URZ], R4 ;  /* 0x00000004070085a7 */ /* 0x000e64000800007f */
[----:B-1----:R-:W-:Y:S05]  /*8dd0*/  @!P0 BRA `(.L_x_185) ;  /* 0xfffffffc00f08947 */ /* 0x002fea000383ffff */
[----:B------:R-:W-:Y:S05]  /*8de0*/  BRA `(.L_x_244) ;  /* 0xffffffec00247947 */ /* 0x000fea000383ffff */
.L_x_186:
[----:B0-----:R0:W1:Y:S02]  /*8df0*/  SYNCS.PHASECHK.TRANS64.TRYWAIT P0, [R6+URZ], R3 ;  /* 0x00000003060075a7 */ /* 0x001064000800017f */
[----:B-1----:R-:W-:Y:S05]  /*8e00*/  @!P0 NANOSLEEP.SYNCS 0x989680 ;  /* 0x009896800000895d */ /* 0x002fea0003900000 */
[----:B------:R-:W1:Y:S02]  /*8e10*/  @!P0 SYNCS.PHASECHK.TRANS64 P0, [R6+URZ], R3 ;  /* 0x00000003060085a7 */ /* 0x000e64000800007f */
[----:B-1----:R-:W-:Y:S05]  /*8e20*/  @!P0 BRA `(.L_x_186) ;  /* 0xfffffffc00f08947 */ /* 0x002fea000383ffff */
[----:B------:R-:W-:Y:S05]  /*8e30*/  BRA `(.L_x_245) ;  /* 0xffffffec00347947 */ /* 0x000fea000383ffff */
.L_x_187:
[----:B0-----:R0:W1:Y:S02]  /*8e40*/  SYNCS.PHASECHK.TRANS64.TRYWAIT P0, [R7+URZ], R4 ;  /* 0x00000004070075a7 */ /* 0x001064000800017f */
[----:B-1----:R-:W-:Y:S05]  /*8e50*/  @!P0 NANOSLEEP.SYNCS 0x989680 ;  /* 0x009896800000895d */ /* 0x002fea0003900000 */
[----:B------:R-:W1:Y:S02]  /*8e60*/  @!P0 SYNCS.PHASECHK.TRANS64 P0, [R7+URZ], R4 ;  /* 0x00000004070085a7 */ /* 0x000e64000800007f */
[----:B-1----:R-:W-:Y:S05]  /*8e70*/  @!P0 BRA `(.L_x_187) ;  /* 0xfffffffc00f08947 */ /* 0x002fea000383ffff */
[----:B------:R-:W-:Y:S05]  /*8e80*/  BRA `(.L_x_246) ;  /* 0xffffffec00447947 */ /* 0x000fea000383ffff */
.L_x_188:
[----:B0-----:R0:W1:Y:S02]  /*8e90*/  SYNCS.PHASECHK.TRANS64.TRYWAIT P0, [R6+URZ], R3 ;  /* 0x00000003060075a7 */ /* 0x001064000800017f */
[----:B-1----:R-:W-:Y:S05]  /*8ea0*/  @!P0 NANOSLEEP.SYNCS 0x989680 ;  /* 0x009896800000895d */ /* 0x002fea0003900000 */
[----:B------:R-:W1:Y:S02]  /*8eb0*/  @!P0 SYNCS.PHASECHK.TRANS64 P0, [R6+URZ], R3 ;  /* 0x00000003060085a7 */ /* 0x000e64000800007f */
[----:B-1----:R-:W-:Y:S05]  /*8ec0*/  @!P0 BRA `(.L_x_188) ;  /* 0xfffffffc00f08947 */ /* 0x002fea000383ffff */
[----:B------:R-:W-:Y:S05]  /*8ed0*/  BRA `(.L_x_247) ;  /* 0xffffffec00547947 */ /* 0x000fea000383ffff */
.L_x_189:
[----:B-1----:R1:W2:Y:S02]  /*8ee0*/  SYNCS.PHASECHK.TRANS64.TRYWAIT P0, [R7+URZ], R4 ;  /* 0x00000004070075a7 */ /* 0x0022a4000800017f */
[----:B--2---:R-:W-:Y:S05]  /*8ef0*/  @!P0 NANOSLEEP.SYNCS 0x989680 ;  /* 0x009896800000895d */ /* 0x004fea0003900000 */
[----:B------:R-:W2:Y:S02]  /*8f00*/  @!P0 SYNCS.PHASECHK.TRANS64 P0, [R7+URZ], R4 ;  /* 0x00000004070085a7 */ /* 0x000ea4000800007f */
[----:B--2---:R-:W-:Y:S05]  /*8f10*/  @!P0 BRA `(.L_x_189) ;  /* 0xfffffffc00f08947 */ /* 0x004fea000383ffff */
[----:B------:R-:W-:Y:S05]  /*8f20*/  BRA `(.L_x_248) ;  /* 0xffffffec005c7947 */ /* 0x000fea000383ffff */
.L_x_249:
[----:B------:R-:W-:-:S00]  /*8f30*/  BRA `(.L_x_249) ;  /* 0xfffffffc00fc7947 */ /* 0x000fc0000383ffff */
[----:B------:R-:W-:-:S00]  /*8f40*/  NOP ;  /* 0x0000000000007918 */ /* 0x000fc00000000000 */
        /* <DEDUP_REMOVED lines=11> */
.L_x_250:


//--------------------- .nv.global.init           --------------------------
	.section	.nv.global.init,"aw",@progbits
.nv.global.init:
	.type		$str$22,@object
	.size		$str$22,($str$23 - $str$22)
$str$22:
        /*0000*/ 	.byte	0x6b, 0x5f, 0x74, 0x69, 0x6c, 0x65, 0x5f, 0x63, 0x6f, 0x75, 0x6e, 0x74, 0x20, 0x3e, 0x3d, 0x20
        /*0010*/ 	.byte	0x31, 0x00
	.type		$str$23,@object
	.size		$str$23,(__unnamed_1 - $str$23)
$str$23:
        /*0012*/ 	.byte	0x2f, 0x74, 0x6d, 0x70, 0x2f, 0x63, 0x75, 0x74, 0x6c, 0x61, 0x73, 0x73, 0x5f, 0x73, 0x77, 0x65
        /*0022*/ 	.byte	0x65, 0x70, 0x5f, 0x73, 0x72, 0x63, 0x2f, 0x69, 0x6e, 0x63, 0x6c, 0x75, 0x64, 0x65, 0x2f, 0x63
        /*0032*/ 	.byte	0x75, 0x74, 0x6c, 0x61, 0x73, 0x73, 0x2f, 0x67, 0x65, 0x6d, 0x6d, 0x2f, 0x63, 0x6f, 0x6c, 0x6c
        /*0042*/ 	.byte	0x65, 0x63, 0x74, 0x69, 0x76, 0x65, 0x2f, 0x73, 0x6d, 0x39, 0x30, 0x5f, 0x6d, 0x6d, 0x61, 0x5f
        /*0052*/ 	.byte	0x74, 0x6d, 0x61, 0x5f, 0x67, 0x6d, 0x6d, 0x61, 0x5f, 0x73, 0x73, 0x5f, 0x77, 0x61, 0x72, 0x70
        /*0062*/ 	.byte	0x73, 0x70, 0x65, 0x63, 0x69, 0x61, 0x6c, 0x69, 0x7a, 0x65, 0x64, 0x2e, 0x68, 0x70, 0x70, 0x00
	.type		__unnamed_1,@object
	.size		__unnamed_1,(.L_0 - __unnamed_1)
__unnamed_1:
        /*0072*/ 	.byte	0x76, 0x6f, 0x69, 0x64, 0x20, 0x63, 0x75, 0x74, 0x6c, 0x61, 0x73, 0x73, 0x3a, 0x3a, 0x67, 0x65
        /* <DEDUP_REMOVED lines=172> */
        /*0b42*/ 	.byte	0x79, 0x5d, 0x00
.L_0:


//--------------------- .nv.shared._ZN7cutlass13device_kernelINS_4gemm6kernel13GemmUniversalIN4cute5tupleIJiiiiEEENS1_10collective13CollectiveMmaINS1_34MainloopSm90TmaGmmaWarpSpecializedILi50ENS5_IJNS4_1CILi2EEENSA_ILi1EEESC_EEENS1_32KernelTmaWarpSpecializedPingpongEEENS5_IJNSA_ILi64EEENSA_ILi80EEENSA_ILi32EEEEEEaNS5_IJlSC_lEEEaSK_NS4_8TiledMMAINS4_8MMA_AtomIJNS4_4SM904GMMA26MMA_64x16x32_S32S8S8_SS_TNEEEENS4_6LayoutINS5_IJSC_SC_SC_EEENS5_IJNSA_ILi0EEEST_ST_EEEEENS5_IJNS4_10UnderscoreESW_SW_EEEEENS4_13SM90_TMA_LOADENS4_14ComposedLayoutINS4_7SwizzleILi1ELi4ELi3EEENS4_18smem_ptr_flag_bitsILi8EEENSR_INS5_IJNSA_ILi8EEESI_EEENS5_IJSI_SC_EEEEEEEvNS4_8identityENS4_23SM90_TMA_LOAD_MULTICASTES19_vS1A_EENS_8epilogue10collective6detail29Sm90TmaWarpSpecializedAdapterINS1E_15DefaultEpilogueIaSK_SK_NS1D_6thread17LinearCombinationIaLi1EiiLNS1I_9ScaleType4KindE0ELNS_15FloatRoundStyleE2EaEENS1_15EpilogueDefaultEEEEEvvEEEEvNT_6ParamsE --------------------------
	.section	.nv.shared._ZN7cutlass13device_kernelINS_4gemm6kernel13GemmUniversalIN4cute5tupleIJiiiiEEENS1_10collective13CollectiveMmaINS1_34MainloopSm90TmaGmmaWarpSpecializedILi50ENS5_IJNS4_1CILi2EEENSA_ILi1EEESC_EEENS1_32KernelTmaWarpSpecializedPingpongEEENS5_IJNSA_ILi64EEENSA_ILi80EEENSA_ILi32EEEEEEaNS5_IJlSC_lEEEaSK_NS4_8TiledMMAINS4_8MMA_AtomIJNS4_4SM904GMMA26MMA_64x16x32_S32S8S8_SS_TNEEEENS4_6LayoutINS5_IJSC_SC_SC_EEENS5_IJNSA_ILi0EEEST_ST_EEEEENS5_IJNS4_10UnderscoreESW_SW_EEEEENS4_13SM90_TMA_LOADENS4_14ComposedLayoutINS4_7SwizzleILi1ELi4ELi3EEENS4_18smem_ptr_flag_bitsILi8EEENSR_INS5_IJNSA_ILi8EEESI_EEENS5_IJSI_SC_EEEEEEEvNS4_8identityENS4_23SM90_TMA_LOAD_MULTICASTES19_vS1A_EENS_8epilogue10collective6detail29Sm90TmaWarpSpecializedAdapterINS1E_15DefaultEpilogueIaSK_SK_NS1D_6thread17LinearCombinationIaLi1EiiLNS1I_9ScaleType4KindE0ELNS_15FloatRoundStyleE2EaEENS1_15EpilogueDefaultEEEEEvvEEEEvNT_6ParamsE,"aw",@nobits
	.sectionflags	@""
	.align	16
	.zero		1024


//--------------------- .nv.shared.reserved.0     --------------------------
	.section	.nv.shared.reserved.0,"aw",@nobits
	.weak		__nv_reservedSMEM_offset_0_alias
	.size		__nv_reservedSMEM_offset_0_alias, 0, 0
	.other		__nv_reservedSMEM_offset_0_alias,@"STO_CUDA_RESERVED_SHARED STV_DEFAULT"
__nv_reservedSMEM_offset_0_alias:
	.zero		0


//--------------------- .nv.global                --------------------------
	.section	.nv.global,"aw",@nobits
.nv.global:
	.type		_ZN39_INTERNAL_8e6b50c5_4_k_cu_4d278814_45714cute1_E,@object
	.size		_ZN39_INTERNAL_8e6b50c5_4_k_cu_4d278814_45714cute1_E,(_ZN39_INTERNAL_8e6b50c5_4_k_cu_4d278814_45714cuda3std3__45__cpo6cbeginE - _ZN39_INTERNAL_8e6b50c5_4_k_cu_4d278814_45714cute1_E)
_ZN39_INTERNAL_8e6b50c5_4_k_cu_4d278814_45714cute1_E:
	.zero		1
	.type		_ZN39_INTERNAL_8e6b50c5_4_k_cu_4d278814_45714cuda3std3__45__cpo6cbeginE,@object
	.size		_ZN39_INTERNAL_8e6b50c5_4_k_cu_4d278814_45714cuda3std3__45__cpo6cbeginE,(_ZN39_INTERNAL_8e6b50c5_4_k_cu_4d278814_45714cuda3std3__48in_placeE - _ZN39_INTERNAL_8e6b50c5_4_k_cu_4d278814_45714cuda3std3__45__cpo6cbeginE)
_ZN39_INTERNAL_8e6b50c5_4_k_cu_4d278814_45714cuda3std3__45__cpo6cbeginE:
	.zero		1
	.type		_ZN39_INTERNAL_8e6b50c5_4_k_cu_4d278814_45714cuda3std3__48in_placeE,@object
	.size		_ZN39_INTERNAL_8e6b50c5_4_k_cu_4d278814_45714cuda3std3__48in_placeE,(_ZN39_INTERNAL_8e6b50c5_4_k_cu_4d278814_45714cuda3std6ranges3__45__cpo9iter_moveE - _ZN39_INTERNAL_8e6b50c5_4_k_cu_4d278814_45714cuda3std3__48in_placeE)
_ZN39_INTERNAL_8e6b50c5_4_k_cu_4d278814_45714cuda3std3__48in_placeE:
	.zero		1
	.type		_ZN39_INTERNAL_8e6b50c5_4_k_cu_4d278814_45714cuda3std6ranges3__45__cpo9iter_moveE,@object
	.size		_ZN39_INTERNAL_8e6b50c5_4_k_cu_4d278814_45714cuda3std6ranges3__45__cpo9iter_moveE,(_ZN39_INTERNAL_8e6b50c5_4_k_cu_4d278814_45714cuda3std3__45__cpo5beginE - _ZN39_INTERNAL_8e6b50c5_4_k_cu_4d278814_45714cuda3std6ranges3__45__cpo9iter_moveE)
_ZN39_INTERNAL_8e6b50c5_4_k_cu_4d278814_45714cuda3std6ranges3__45__cpo9iter_moveE:
	.zero		1
	.type		_ZN39_INTERNAL_8e6b50c5_4_k_cu_4d278814_45714cuda3std3__45__cpo5beginE,@object
	.size		_ZN39_INTERNAL_8e6b50c5_4_k_cu_4d278814_45714cuda3std3__45__cpo5beginE,(_ZN39_INTERNAL_8e6b50c5_4_k_cu_4d278814_45714cuda3std3__441_GLOBAL__N__8e6b50c5_4_k_cu_4d278814_45716ignoreE - _ZN39_INTERNAL_8e6b50c5_4_k_cu_4d278814_45714cuda3std3__45__cpo5beginE)
_ZN39_INTERNAL_8e6b50c5_4_k_cu_4d278814_45714cuda3std3__45__cpo5beginE:
	.zero		1
	.type		_ZN39_INTERNAL_8e6b50c5_4_k_cu_4d278814_45714cuda3std3__441_GLOBAL__N__8e6b50c5_4_k_cu_4d278814_45716ignoreE,@object
	.size		_ZN39_INTERNAL_8e6b50c5_4_k_cu_4d278814_45714cuda3std3__441_GLOBAL__N__8e6b50c5_4_k_cu_4d278814_45716ignoreE,(_ZN39_INTERNAL_8e6b50c5_4_k_cu_4d278814_45714cute7productE - _ZN39_INTERNAL_8e6b50c5_4_k_cu_4d278814_45714cuda3std3__441_GLOBAL__N__8e6b50c5_4_k_cu_4d278814_45716ignoreE)
_ZN39_INTERNAL_8e6b50c5_4_k_cu_4d278814_45714cuda3std3__441_GLOBAL__N__8e6b50c5_4_k_cu_4d278814_45716ignoreE:
	.zero		1
	.type		_ZN39_INTERNAL_8e6b50c5_4_k_cu_4d278814_45714cute7productE,@object
	.size		_ZN39_INTERNAL_8e6b50c5_4_k_cu_4d278814_45714cute7productE,(_ZN39_INTERNAL_8e6b50c5_4_k_cu_4d278814_45714cuda3std3__45__cpo3endE - _ZN39_INTERNAL_8e6b50c5_4_k_cu_4d278814_45714cute7productE)
_ZN39_INTERNAL_8e6b50c5_4_k_cu_4d278814_45714cute7productE:
	.zero		1
	.type		_ZN39_INTERNAL_8e6b50c5_4_k_cu_4d278814_45714cuda3std3__45__cpo3endE,@object
	.size		_ZN39_INTERNAL_8e6b50c5_4_k_cu_4d278814_45714cuda3std3__45__cpo3endE,(_ZN39_INTERNAL_8e6b50c5_4_k_cu_4d278814_45714cuda3std3__419piecewise_constructE - _ZN39_INTERNAL_8e6b50c5_4_k_cu_4d278814_45714cuda3std3__45__cpo3endE)
_ZN39_INTERNAL_8e6b50c5_4_k_cu_4d278814_45714cuda3std3__45__cpo3endE:
	.zero		1
	.type		_ZN39_INTERNAL_8e6b50c5_4_k_cu_4d278814_45714cuda3std3__419piecewise_constructE,@object
	.size		_ZN39_INTERNAL_8e6b50c5_4_k_cu_4d278814_45714cuda3std3__419piecewise_constructE,(_ZN39_INTERNAL_8e6b50c5_4_k_cu_4d278814_45714cuda3std3__45__cpo4cendE - _ZN39_INTERNAL_8e6b50c5_4_k_cu_4d278814_45714cuda3std3__419piecewise_constructE)
_ZN39_INTERNAL_8e6b50c5_4_k_cu_4d278814_45714cuda3std3__419piecewise_constructE:
	.zero		1
	.type		_ZN39_INTERNAL_8e6b50c5_4_k_cu_4d278814_45714cuda3std3__45__cpo4cendE,@object
	.size		_ZN39_INTERNAL_8e6b50c5_4_k_cu_4d278814_45714cuda3std3__45__cpo4cendE,(_ZN39_INTERNAL_8e6b50c5_4_k_cu_4d278814_45714cuda3std6ranges3__45__cpo4swapE - _ZN39_INTERNAL_8e6b50c5_4_k_cu_4d278814_45714cuda3std3__45__cpo4cendE)
_ZN39_INTERNAL_8e6b50c5_4_k_cu_4d278814_45714cuda3std3__45__cpo4cendE:
	.zero		1
	.type		_ZN39_INTERNAL_8e6b50c5_4_k_cu_4d278814_45714cuda3std6ranges3__45__cpo4swapE,@object
	.size		_ZN39_INTERNAL_8e6b50c5_4_k_cu_4d278814_45714cuda3std6ranges3__45__cpo4swapE,(.L_8 - _ZN39_INTERNAL_8e6b50c5_4_k_cu_4d278814_45714cuda3std6ranges3__45__cpo4swapE)
_ZN39_INTERNAL_8e6b50c5_4_k_cu_4d278814_45714cuda3std6ranges3__45__cpo4swapE:
	.zero		1
.L_8:


//--------------------- .nv.constant0._ZN7cutlass13device_kernelINS_4gemm6kernel13GemmUniversalIN4cute5tupleIJiiiiEEENS1_10collective13CollectiveMmaINS1_34MainloopSm90TmaGmmaWarpSpecializedILi50ENS5_IJNS4_1CILi2EEENSA_ILi1EEESC_EEENS1_32KernelTmaWarpSpecializedPingpongEEENS5_IJNSA_ILi64EEENSA_ILi80EEENSA_ILi32EEEEEEaNS5_IJlSC_lEEEaSK_NS4_8TiledMMAINS4_8MMA_AtomIJNS4_4SM904GMMA26MMA_64x16x32_S32S8S8_SS_TNEEEENS4_6LayoutINS5_IJSC_SC_SC_EEENS5_IJNSA_ILi0EEEST_ST_EEEEENS5_IJNS4_10UnderscoreESW_SW_EEEEENS4_13SM90_TMA_LOADENS4_14ComposedLayoutINS4_7SwizzleILi1ELi4ELi3EEENS4_18smem_ptr_flag_bitsILi8EEENSR_INS5_IJNSA_ILi8EEESI_EEENS5_IJSI_SC_EEEEEEEvNS4_8identityENS4_23SM90_TMA_LOAD_MULTICASTES19_vS1A_EENS_8epilogue10collective6detail29Sm90TmaWarpSpecializedAdapterINS1E_15DefaultEpilogueIaSK_SK_NS1D_6thread17LinearCombinationIaLi1EiiLNS1I_9ScaleType4KindE0ELNS_15FloatRoundStyleE2EaEENS1_15EpilogueDefaultEEEEEvvEEEEvNT_6ParamsE --------------------------
	.section	.nv.constant0._ZN7cutlass13device_kernelINS_4gemm6kernel13GemmUniversalIN4cute5tupleIJiiiiEEENS1_10collective13CollectiveMmaINS1_34MainloopSm90TmaGmmaWarpSpecializedILi50ENS5_IJNS4_1CILi2EEENSA_ILi1EEESC_EEENS1_32KernelTmaWarpSpecializedPingpongEEENS5_IJNSA_ILi64EEENSA_ILi80EEENSA_ILi32EEEEEEaNS5_IJlSC_lEEEaSK_NS4_8TiledMMAINS4_8MMA_AtomIJNS4_4SM904GMMA26MMA_64x16x32_S32S8S8_SS_TNEEEENS4_6LayoutINS5_IJSC_SC_SC_EEENS5_IJNSA_ILi0EEEST_ST_EEEEENS5_IJNS4_10UnderscoreESW_SW_EEEEENS4_13SM90_TMA_LOADENS4_14ComposedLayoutINS4_7SwizzleILi1ELi4ELi3EEENS4_18smem_ptr_flag_bitsILi8EEENSR_INS5_IJNSA_ILi8EEESI_EEENS5_IJSI_SC_EEEEEEEvNS4_8identityENS4_23SM90_TMA_LOAD_MULTICASTES19_vS1A_EENS_8epilogue10collective6detail29Sm90TmaWarpSpecializedAdapterINS1E_15DefaultEpilogueIaSK_SK_NS1D_6thread17LinearCombinationIaLi1EiiLNS1I_9ScaleType4KindE0ELNS_15FloatRoundStyleE2EaEENS1_15EpilogueDefaultEEEEEvvEEEEvNT_6ParamsE,"a",@progbits
	.sectionflags	@""
	.align	4
.nv.constant0._ZN7cutlass13device_kernelINS_4gemm6kernel13GemmUniversalIN4cute5tupleIJiiiiEEENS1_10collective13CollectiveMmaINS1_34MainloopSm90TmaGmmaWarpSpecializedILi50ENS5_IJNS4_1CILi2EEENSA_ILi1EEESC_EEENS1_32KernelTmaWarpSpecializedPingpongEEENS5_IJNSA_ILi64EEENSA_ILi80EEENSA_ILi32EEEEEEaNS5_IJlSC_lEEEaSK_NS4_8TiledMMAINS4_8MMA_AtomIJNS4_4SM904GMMA26MMA_64x16x32_S32S8S8_SS_TNEEEENS4_6LayoutINS5_IJSC_SC_SC_EEENS5_IJNSA_ILi0EEEST_ST_EEEEENS5_IJNS4_10UnderscoreESW_SW_EEEEENS4_13SM90_TMA_LOADENS4_14ComposedLayoutINS4_7SwizzleILi1ELi4ELi3EEENS4_18smem_ptr_flag_bitsILi8EEENSR_INS5_IJNSA_ILi8EEESI_EEENS5_IJSI_SC_EEEEEEEvNS4_8identityENS4_23SM90_TMA_LOAD_MULTICASTES19_vS1A_EENS_8epilogue10collective6detail29Sm90TmaWarpSpecializedAdapterINS1E_15DefaultEpilogueIaSK_SK_NS1D_6thread17LinearCombinationIaLi1EiiLNS1I_9ScaleType4KindE0ELNS_15FloatRoundStyleE2EaEENS1_15EpilogueDefaultEEEEEvvEEEEvNT_6ParamsE:
	.zero		1664


//--------------------- SYMBOLS --------------------------

	.type		.nv.reservedSmem.offset0,@object
	.size		.nv.reservedSmem.offset0,0x4
	.type		__assertfail,@function
